//
// Generated by NVIDIA NVVM Compiler
//
// Compiler Build ID: CL-36424714
// Cuda compilation tools, release 13.0, V13.0.88
// Based on NVVM 20.0.0
//

.version 9.0
.target sm_100
.address_size 64

	// .globl	_ZN3cub18CUB_300001_SM_10006detail11EmptyKernelIvEEvv
.global .align 1 .b8 _ZN30_INTERNAL_7e1908e7_4_k_cu_main4cuda3std3__45__cpo5beginE[1];
.global .align 1 .b8 _ZN30_INTERNAL_7e1908e7_4_k_cu_main4cuda3std3__45__cpo3endE[1];
.global .align 1 .b8 _ZN30_INTERNAL_7e1908e7_4_k_cu_main4cuda3std3__45__cpo6cbeginE[1];
.global .align 1 .b8 _ZN30_INTERNAL_7e1908e7_4_k_cu_main4cuda3std3__45__cpo4cendE[1];
.global .align 1 .b8 _ZN30_INTERNAL_7e1908e7_4_k_cu_main4cuda3std3__45__cpo6rbeginE[1];
.global .align 1 .b8 _ZN30_INTERNAL_7e1908e7_4_k_cu_main4cuda3std3__45__cpo4rendE[1];
.global .align 1 .b8 _ZN30_INTERNAL_7e1908e7_4_k_cu_main4cuda3std3__45__cpo7crbeginE[1];
.global .align 1 .b8 _ZN30_INTERNAL_7e1908e7_4_k_cu_main4cuda3std3__45__cpo5crendE[1];
.global .align 1 .b8 _ZN30_INTERNAL_7e1908e7_4_k_cu_main4cuda3std3__432_GLOBAL__N__7e1908e7_4_k_cu_main6ignoreE[1];
.global .align 1 .b8 _ZN30_INTERNAL_7e1908e7_4_k_cu_main4cuda3std3__419piecewise_constructE[1];
.global .align 1 .b8 _ZN30_INTERNAL_7e1908e7_4_k_cu_main4cuda3std3__48in_placeE[1];
.global .align 1 .b8 _ZN30_INTERNAL_7e1908e7_4_k_cu_main4cuda3std3__420unreachable_sentinelE[1];
.global .align 1 .b8 _ZN30_INTERNAL_7e1908e7_4_k_cu_main4cuda3std3__47nulloptE[1];
.global .align 1 .b8 _ZN30_INTERNAL_7e1908e7_4_k_cu_main4cuda3std3__48unexpectE[1];
.global .align 1 .b8 _ZN30_INTERNAL_7e1908e7_4_k_cu_main4cuda3std6ranges3__45__cpo4swapE[1];
.global .align 1 .b8 _ZN30_INTERNAL_7e1908e7_4_k_cu_main4cuda3std6ranges3__45__cpo9iter_moveE[1];
.global .align 1 .b8 _ZN30_INTERNAL_7e1908e7_4_k_cu_main4cuda3std6ranges3__45__cpo5beginE[1];
.global .align 1 .b8 _ZN30_INTERNAL_7e1908e7_4_k_cu_main4cuda3std6ranges3__45__cpo3endE[1];
.global .align 1 .b8 _ZN30_INTERNAL_7e1908e7_4_k_cu_main4cuda3std6ranges3__45__cpo6cbeginE[1];
.global .align 1 .b8 _ZN30_INTERNAL_7e1908e7_4_k_cu_main4cuda3std6ranges3__45__cpo4cendE[1];
.global .align 1 .b8 _ZN30_INTERNAL_7e1908e7_4_k_cu_main4cuda3std6ranges3__45__cpo7advanceE[1];
.global .align 1 .b8 _ZN30_INTERNAL_7e1908e7_4_k_cu_main4cuda3std6ranges3__45__cpo9iter_swapE[1];
.global .align 1 .b8 _ZN30_INTERNAL_7e1908e7_4_k_cu_main4cuda3std6ranges3__45__cpo4nextE[1];
.global .align 1 .b8 _ZN30_INTERNAL_7e1908e7_4_k_cu_main4cuda3std6ranges3__45__cpo4prevE[1];
.global .align 1 .b8 _ZN30_INTERNAL_7e1908e7_4_k_cu_main4cuda3std6ranges3__45__cpo4dataE[1];
.global .align 1 .b8 _ZN30_INTERNAL_7e1908e7_4_k_cu_main4cuda3std6ranges3__45__cpo5cdataE[1];
.global .align 1 .b8 _ZN30_INTERNAL_7e1908e7_4_k_cu_main4cuda3std6ranges3__45__cpo4sizeE[1];
.global .align 1 .b8 _ZN30_INTERNAL_7e1908e7_4_k_cu_main4cuda3std6ranges3__45__cpo5ssizeE[1];
.global .align 1 .b8 _ZN30_INTERNAL_7e1908e7_4_k_cu_main4cuda3std6ranges3__45__cpo8distanceE[1];
.global .align 1 .b8 _ZN30_INTERNAL_7e1908e7_4_k_cu_main6thrust24THRUST_300001_SM_1000_NS8cuda_cub3parE[1];
.global .align 1 .b8 _ZN30_INTERNAL_7e1908e7_4_k_cu_main6thrust24THRUST_300001_SM_1000_NS8cuda_cub10par_nosyncE[1];
.global .align 1 .b8 _ZN30_INTERNAL_7e1908e7_4_k_cu_main6thrust24THRUST_300001_SM_1000_NS6system6detail10sequential3seqE[1];
.global .align 1 .b8 _ZN30_INTERNAL_7e1908e7_4_k_cu_main6thrust24THRUST_300001_SM_1000_NS12placeholders2_1E[1];
.global .align 1 .b8 _ZN30_INTERNAL_7e1908e7_4_k_cu_main6thrust24THRUST_300001_SM_1000_NS12placeholders2_2E[1];
.global .align 1 .b8 _ZN30_INTERNAL_7e1908e7_4_k_cu_main6thrust24THRUST_300001_SM_1000_NS12placeholders2_3E[1];
.global .align 1 .b8 _ZN30_INTERNAL_7e1908e7_4_k_cu_main6thrust24THRUST_300001_SM_1000_NS12placeholders2_4E[1];
.global .align 1 .b8 _ZN30_INTERNAL_7e1908e7_4_k_cu_main6thrust24THRUST_300001_SM_1000_NS12placeholders2_5E[1];
.global .align 1 .b8 _ZN30_INTERNAL_7e1908e7_4_k_cu_main6thrust24THRUST_300001_SM_1000_NS12placeholders2_6E[1];
.global .align 1 .b8 _ZN30_INTERNAL_7e1908e7_4_k_cu_main6thrust24THRUST_300001_SM_1000_NS12placeholders2_7E[1];
.global .align 1 .b8 _ZN30_INTERNAL_7e1908e7_4_k_cu_main6thrust24THRUST_300001_SM_1000_NS12placeholders2_8E[1];
.global .align 1 .b8 _ZN30_INTERNAL_7e1908e7_4_k_cu_main6thrust24THRUST_300001_SM_1000_NS12placeholders2_9E[1];
.global .align 1 .b8 _ZN30_INTERNAL_7e1908e7_4_k_cu_main6thrust24THRUST_300001_SM_1000_NS12placeholders3_10E[1];
.global .align 1 .b8 _ZN30_INTERNAL_7e1908e7_4_k_cu_main6thrust24THRUST_300001_SM_1000_NS3seqE[1];

.visible .entry _ZN3cub18CUB_300001_SM_10006detail11EmptyKernelIvEEvv()
{


	ret;

}
	// .globl	_ZN3cub18CUB_300001_SM_10006detail8for_each13static_kernelINS2_12policy_hub_t12policy_500_tEmN6thrust24THRUST_300001_SM_1000_NS8cuda_cub20__uninitialized_fill7functorINS7_10device_ptrIiEEiEEEEvT0_T1_
.visible .entry _ZN3cub18CUB_300001_SM_10006detail8for_each13static_kernelINS2_12policy_hub_t12policy_500_tEmN6thrust24THRUST_300001_SM_1000_NS8cuda_cub20__uninitialized_fill7functorINS7_10device_ptrIiEEiEEEEvT0_T1_(
	.param .u64 _ZN3cub18CUB_300001_SM_10006detail8for_each13static_kernelINS2_12policy_hub_t12policy_500_tEmN6thrust24THRUST_300001_SM_1000_NS8cuda_cub20__uninitialized_fill7functorINS7_10device_ptrIiEEiEEEEvT0_T1__param_0,
	.param .align 8 .b8 _ZN3cub18CUB_300001_SM_10006detail8for_each13static_kernelINS2_12policy_hub_t12policy_500_tEmN6thrust24THRUST_300001_SM_1000_NS8cuda_cub20__uninitialized_fill7functorINS7_10device_ptrIiEEiEEEEvT0_T1__param_1[16]
)
.maxntid 256
{
	.reg .pred 	%p<4>;
	.reg .b16 	%rs<5>;
	.reg .b32 	%r<12>;
	.reg .b64 	%rd<16>;

	ld.param.u32 	%r3, [_ZN3cub18CUB_300001_SM_10006detail8for_each13static_kernelINS2_12policy_hub_t12policy_500_tEmN6thrust24THRUST_300001_SM_1000_NS8cuda_cub20__uninitialized_fill7functorINS7_10device_ptrIiEEiEEEEvT0_T1__param_1+8];
	ld.param.u64 	%rd4, [_ZN3cub18CUB_300001_SM_10006detail8for_each13static_kernelINS2_12policy_hub_t12policy_500_tEmN6thrust24THRUST_300001_SM_1000_NS8cuda_cub20__uninitialized_fill7functorINS7_10device_ptrIiEEiEEEEvT0_T1__param_1];
	ld.param.u64 	%rd5, [_ZN3cub18CUB_300001_SM_10006detail8for_each13static_kernelINS2_12policy_hub_t12policy_500_tEmN6thrust24THRUST_300001_SM_1000_NS8cuda_cub20__uninitialized_fill7functorINS7_10device_ptrIiEEiEEEEvT0_T1__param_0];
	mov.u32 	%r9, %ctaid.x;
	mul.wide.u32 	%rd1, %r9, 512;
	sub.s64 	%rd2, %rd5, %rd1;
	setp.lt.u64 	%p1, %rd2, 512;
	@%p1 bra 	$L__BB1_2;
	mov.u32 	%r11, %tid.x;
	cvta.to.global.u64 	%rd11, %rd4;
	cvt.u64.u32 	%rd12, %r11;
	add.s64 	%rd13, %rd1, %rd12;
	shl.b64 	%rd14, %rd13, 2;
	add.s64 	%rd15, %rd11, %rd14;
	st.global.u32 	[%rd15], %r3;
	st.global.u32 	[%rd15+1024], %r3;
	bra.uni 	$L__BB1_6;
$L__BB1_2:
	cvta.to.global.u64 	%rd6, %rd4;
	mov.u32 	%r2, %tid.x;
	cvt.u64.u32 	%rd7, %r2;
	setp.le.u64 	%p2, %rd2, %rd7;
	add.s64 	%rd8, %rd1, %rd7;
	shl.b64 	%rd9, %rd8, 2;
	add.s64 	%rd3, %rd6, %rd9;
	@%p2 bra 	$L__BB1_4;
	st.global.u32 	[%rd3], %r3;
$L__BB1_4:
	add.s32 	%r10, %r2, 256;
	cvt.u64.u32 	%rd10, %r10;
	setp.le.u64 	%p3, %rd2, %rd10;
	@%p3 bra 	$L__BB1_6;
	st.global.u32 	[%rd3+1024], %r3;
$L__BB1_6:
	ret;

}
	// .globl	_ZN3cub18CUB_300001_SM_10006detail9transform16transform_kernelINS2_10policy_hubILb1EN4cuda3std3__45tupleIJN6thrust24THRUST_300001_SM_1000_NS6detail15normal_iteratorINSA_10device_ptrIiEEEEEEEE10policy1000Ei3AddSF_JPiEEEvT0_iT1_T2_DpNS2_10kernel_argIT3_EE
.visible .entry _ZN3cub18CUB_300001_SM_10006detail9transform16transform_kernelINS2_10policy_hubILb1EN4cuda3std3__45tupleIJN6thrust24THRUST_300001_SM_1000_NS6detail15normal_iteratorINSA_10device_ptrIiEEEEEEEE10policy1000Ei3AddSF_JPiEEEvT0_iT1_T2_DpNS2_10kernel_argIT3_EE(
	.param .u32 _ZN3cub18CUB_300001_SM_10006detail9transform16transform_kernelINS2_10policy_hubILb1EN4cuda3std3__45tupleIJN6thrust24THRUST_300001_SM_1000_NS6detail15normal_iteratorINSA_10device_ptrIiEEEEEEEE10policy1000Ei3AddSF_JPiEEEvT0_iT1_T2_DpNS2_10kernel_argIT3_EE_param_0,
	.param .u32 _ZN3cub18CUB_300001_SM_10006detail9transform16transform_kernelINS2_10policy_hubILb1EN4cuda3std3__45tupleIJN6thrust24THRUST_300001_SM_1000_NS6detail15normal_iteratorINSA_10device_ptrIiEEEEEEEE10policy1000Ei3AddSF_JPiEEEvT0_iT1_T2_DpNS2_10kernel_argIT3_EE_param_1,
	.param .align 1 .b8 _ZN3cub18CUB_300001_SM_10006detail9transform16transform_kernelINS2_10policy_hubILb1EN4cuda3std3__45tupleIJN6thrust24THRUST_300001_SM_1000_NS6detail15normal_iteratorINSA_10device_ptrIiEEEEEEEE10policy1000Ei3AddSF_JPiEEEvT0_iT1_T2_DpNS2_10kernel_argIT3_EE_param_2[1],
	.param .align 8 .b8 _ZN3cub18CUB_300001_SM_10006detail9transform16transform_kernelINS2_10policy_hubILb1EN4cuda3std3__45tupleIJN6thrust24THRUST_300001_SM_1000_NS6detail15normal_iteratorINSA_10device_ptrIiEEEEEEEE10policy1000Ei3AddSF_JPiEEEvT0_iT1_T2_DpNS2_10kernel_argIT3_EE_param_3[8],
	.param .align 8 .b8 _ZN3cub18CUB_300001_SM_10006detail9transform16transform_kernelINS2_10policy_hubILb1EN4cuda3std3__45tupleIJN6thrust24THRUST_300001_SM_1000_NS6detail15normal_iteratorINSA_10device_ptrIiEEEEEEEE10policy1000Ei3AddSF_JPiEEEvT0_iT1_T2_DpNS2_10kernel_argIT3_EE_param_4[16]
)
.maxntid 128
{
	.reg .pred 	%p<37>;
	.reg .b32 	%r<172>;
	.reg .b64 	%rd<66>;

	ld.param.u32 	%r50, [_ZN3cub18CUB_300001_SM_10006detail9transform16transform_kernelINS2_10policy_hubILb1EN4cuda3std3__45tupleIJN6thrust24THRUST_300001_SM_1000_NS6detail15normal_iteratorINSA_10device_ptrIiEEEEEEEE10policy1000Ei3AddSF_JPiEEEvT0_iT1_T2_DpNS2_10kernel_argIT3_EE_param_0];
	ld.param.u64 	%rd15, [_ZN3cub18CUB_300001_SM_10006detail9transform16transform_kernelINS2_10policy_hubILb1EN4cuda3std3__45tupleIJN6thrust24THRUST_300001_SM_1000_NS6detail15normal_iteratorINSA_10device_ptrIiEEEEEEEE10policy1000Ei3AddSF_JPiEEEvT0_iT1_T2_DpNS2_10kernel_argIT3_EE_param_4];
	ld.param.u64 	%rd16, [_ZN3cub18CUB_300001_SM_10006detail9transform16transform_kernelINS2_10policy_hubILb1EN4cuda3std3__45tupleIJN6thrust24THRUST_300001_SM_1000_NS6detail15normal_iteratorINSA_10device_ptrIiEEEEEEEE10policy1000Ei3AddSF_JPiEEEvT0_iT1_T2_DpNS2_10kernel_argIT3_EE_param_3];
	ld.param.u32 	%r49, [_ZN3cub18CUB_300001_SM_10006detail9transform16transform_kernelINS2_10policy_hubILb1EN4cuda3std3__45tupleIJN6thrust24THRUST_300001_SM_1000_NS6detail15normal_iteratorINSA_10device_ptrIiEEEEEEEE10policy1000Ei3AddSF_JPiEEEvT0_iT1_T2_DpNS2_10kernel_argIT3_EE_param_1];
	cvta.to.global.u64 	%rd1, %rd16;
	cvta.to.global.u64 	%rd2, %rd15;
	shl.b32 	%r1, %r49, 7;
	mov.u32 	%r51, %ctaid.x;
	mul.lo.s32 	%r2, %r1, %r51;
	sub.s32 	%r3, %r50, %r2;
	min.s32 	%r4, %r1, %r3;
	shl.b32 	%r5, %r4, 2;
	mov.u32 	%r6, %tid.x;
	shl.b32 	%r160, %r6, 7;
	setp.ge.s32 	%p1, %r160, %r5;
	@%p1 bra 	$L__BB2_3;
	mul.wide.u32 	%rd17, %r6, 128;
	add.s64 	%rd18, %rd2, %rd17;
	mul.wide.s32 	%rd19, %r2, 4;
	add.s64 	%rd64, %rd18, %rd19;
$L__BB2_2:
	.pragma "nounroll";
	// begin inline asm
	prefetch.global.L2 [%rd64];
	// end inline asm
	add.s32 	%r160, %r160, 16384;
	add.s64 	%rd64, %rd64, 16384;
	setp.lt.s32 	%p2, %r160, %r5;
	@%p2 bra 	$L__BB2_2;
$L__BB2_3:
	mul.wide.s32 	%rd21, %r2, 4;
	add.s64 	%rd6, %rd2, %rd21;
	add.s64 	%rd7, %rd1, %rd21;
	setp.gt.s32 	%p3, %r1, %r3;
	@%p3 bra 	$L__BB2_17;
	setp.lt.s32 	%p4, %r49, 1;
	@%p4 bra 	$L__BB2_58;
	and.b32  	%r10, %r49, 15;
	setp.lt.u32 	%p5, %r49, 16;
	mov.b32 	%r167, 0;
	@%p5 bra 	$L__BB2_8;
	and.b32  	%r167, %r49, 2147483632;
	neg.s32 	%r162, %r167;
	add.s32 	%r161, %r6, 1152;
	mul.wide.u32 	%rd22, %r6, 4;
	or.b64  	%rd65, %rd22, 4096;
$L__BB2_7:
	.pragma "nounroll";
	mul.wide.s32 	%rd23, %r161, 4;
	add.s64 	%rd24, %rd23, 1536;
	add.s64 	%rd25, %rd6, %rd65;
	ld.global.u32 	%r53, [%rd25+-4096];
	add.s32 	%r54, %r53, 1;
	add.s64 	%rd26, %rd7, %rd65;
	st.global.u32 	[%rd26+-4096], %r54;
	ld.global.u32 	%r55, [%rd25+-3584];
	add.s32 	%r56, %r55, 1;
	st.global.u32 	[%rd26+-3584], %r56;
	ld.global.u32 	%r57, [%rd25+-3072];
	add.s32 	%r58, %r57, 1;
	st.global.u32 	[%rd26+-3072], %r58;
	ld.global.u32 	%r59, [%rd25+-2560];
	add.s32 	%r60, %r59, 1;
	st.global.u32 	[%rd26+-2560], %r60;
	ld.global.u32 	%r61, [%rd25+-2048];
	add.s32 	%r62, %r61, 1;
	st.global.u32 	[%rd26+-2048], %r62;
	ld.global.u32 	%r63, [%rd25+-1536];
	add.s32 	%r64, %r63, 1;
	st.global.u32 	[%rd26+-1536], %r64;
	ld.global.u32 	%r65, [%rd25+-1024];
	add.s32 	%r66, %r65, 1;
	st.global.u32 	[%rd26+-1024], %r66;
	ld.global.u32 	%r67, [%rd25+-512];
	add.s32 	%r68, %r67, 1;
	st.global.u32 	[%rd26+-512], %r68;
	ld.global.u32 	%r69, [%rd25];
	add.s32 	%r70, %r69, 1;
	st.global.u32 	[%rd26], %r70;
	add.s64 	%rd27, %rd6, %rd24;
	ld.global.u32 	%r71, [%rd27+-1536];
	add.s32 	%r72, %r71, 1;
	add.s64 	%rd28, %rd7, %rd24;
	st.global.u32 	[%rd28+-1536], %r72;
	ld.global.u32 	%r73, [%rd27+-1024];
	add.s32 	%r74, %r73, 1;
	st.global.u32 	[%rd28+-1024], %r74;
	ld.global.u32 	%r75, [%rd27+-512];
	add.s32 	%r76, %r75, 1;
	st.global.u32 	[%rd28+-512], %r76;
	ld.global.u32 	%r77, [%rd27];
	add.s32 	%r78, %r77, 1;
	st.global.u32 	[%rd28], %r78;
	ld.global.u32 	%r79, [%rd27+512];
	add.s32 	%r80, %r79, 1;
	st.global.u32 	[%rd28+512], %r80;
	ld.global.u32 	%r81, [%rd27+1024];
	add.s32 	%r82, %r81, 1;
	st.global.u32 	[%rd28+1024], %r82;
	ld.global.u32 	%r83, [%rd27+1536];
	add.s32 	%r84, %r83, 1;
	st.global.u32 	[%rd28+1536], %r84;
	add.s32 	%r162, %r162, 16;
	add.s32 	%r161, %r161, 2048;
	add.s64 	%rd65, %rd65, 8192;
	setp.eq.s32 	%p6, %r162, 0;
	@%p6 bra 	$L__BB2_8;
	bra.uni 	$L__BB2_7;
$L__BB2_8:
	setp.eq.s32 	%p7, %r10, 0;
	@%p7 bra 	$L__BB2_58;
	and.b32  	%r37, %r49, 7;
	setp.lt.u32 	%p8, %r10, 8;
	@%p8 bra 	$L__BB2_11;
	shl.b32 	%r85, %r167, 7;
	add.s32 	%r86, %r85, %r6;
	mul.wide.s32 	%rd29, %r86, 4;
	add.s64 	%rd30, %rd6, %rd29;
	ld.global.u32 	%r87, [%rd30];
	add.s32 	%r88, %r87, 1;
	add.s64 	%rd31, %rd7, %rd29;
	st.global.u32 	[%rd31], %r88;
	ld.global.u32 	%r89, [%rd30+512];
	add.s32 	%r90, %r89, 1;
	st.global.u32 	[%rd31+512], %r90;
	ld.global.u32 	%r91, [%rd30+1024];
	add.s32 	%r92, %r91, 1;
	st.global.u32 	[%rd31+1024], %r92;
	ld.global.u32 	%r93, [%rd30+1536];
	add.s32 	%r94, %r93, 1;
	st.global.u32 	[%rd31+1536], %r94;
	ld.global.u32 	%r95, [%rd30+2048];
	add.s32 	%r96, %r95, 1;
	st.global.u32 	[%rd31+2048], %r96;
	ld.global.u32 	%r97, [%rd30+2560];
	add.s32 	%r98, %r97, 1;
	st.global.u32 	[%rd31+2560], %r98;
	ld.global.u32 	%r99, [%rd30+3072];
	add.s32 	%r100, %r99, 1;
	st.global.u32 	[%rd31+3072], %r100;
	ld.global.u32 	%r101, [%rd30+3584];
	add.s32 	%r102, %r101, 1;
	st.global.u32 	[%rd31+3584], %r102;
	add.s32 	%r167, %r167, 8;
$L__BB2_11:
	setp.eq.s32 	%p9, %r37, 0;
	@%p9 bra 	$L__BB2_58;
	and.b32  	%r40, %r49, 3;
	setp.lt.u32 	%p10, %r37, 4;
	@%p10 bra 	$L__BB2_14;
	shl.b32 	%r103, %r167, 7;
	add.s32 	%r104, %r103, %r6;
	mul.wide.s32 	%rd32, %r104, 4;
	add.s64 	%rd33, %rd6, %rd32;
	ld.global.u32 	%r105, [%rd33];
	add.s32 	%r106, %r105, 1;
	add.s64 	%rd34, %rd7, %rd32;
	st.global.u32 	[%rd34], %r106;
	ld.global.u32 	%r107, [%rd33+512];
	add.s32 	%r108, %r107, 1;
	st.global.u32 	[%rd34+512], %r108;
	ld.global.u32 	%r109, [%rd33+1024];
	add.s32 	%r110, %r109, 1;
	st.global.u32 	[%rd34+1024], %r110;
	ld.global.u32 	%r111, [%rd33+1536];
	add.s32 	%r112, %r111, 1;
	st.global.u32 	[%rd34+1536], %r112;
	add.s32 	%r167, %r167, 4;
$L__BB2_14:
	setp.eq.s32 	%p11, %r40, 0;
	@%p11 bra 	$L__BB2_58;
	shl.b32 	%r113, %r167, 7;
	add.s32 	%r171, %r6, %r113;
	neg.s32 	%r170, %r40;
$L__BB2_16:
	.pragma "nounroll";
	mul.wide.s32 	%rd36, %r171, 4;
	add.s64 	%rd37, %rd7, %rd36;
	add.s64 	%rd38, %rd6, %rd36;
	ld.global.u32 	%r114, [%rd38];
	add.s32 	%r115, %r114, 1;
	st.global.u32 	[%rd37], %r115;
	add.s32 	%r171, %r171, 128;
	add.s32 	%r170, %r170, 1;
	setp.ne.s32 	%p12, %r170, 0;
	@%p12 bra 	$L__BB2_16;
	bra.uni 	$L__BB2_58;
$L__BB2_17:
	setp.lt.s32 	%p13, %r49, 1;
	@%p13 bra 	$L__BB2_58;
	and.b32  	%r14, %r49, 7;
	setp.lt.u32 	%p14, %r49, 8;
	mov.b32 	%r164, 0;
	@%p14 bra 	$L__BB2_37;
	and.b32  	%r164, %r49, 2147483640;
	mov.b32 	%r163, 0;
$L__BB2_20:
	.pragma "nounroll";
	shl.b32 	%r118, %r163, 7;
	add.s32 	%r21, %r118, %r6;
	setp.ge.s32 	%p15, %r21, %r4;
	@%p15 bra 	$L__BB2_22;
	mul.wide.u32 	%rd39, %r21, 4;
	add.s64 	%rd40, %rd6, %rd39;
	ld.global.u32 	%r119, [%rd40];
	add.s32 	%r120, %r119, 1;
	add.s64 	%rd41, %rd7, %rd39;
	st.global.u32 	[%rd41], %r120;
$L__BB2_22:
	add.s32 	%r121, %r21, 128;
	setp.ge.s32 	%p16, %r121, %r4;
	mul.wide.s32 	%rd42, %r121, 4;
	add.s64 	%rd11, %rd6, %rd42;
	add.s64 	%rd12, %rd7, %rd42;
	@%p16 bra 	$L__BB2_24;
	ld.global.u32 	%r122, [%rd11];
	add.s32 	%r123, %r122, 1;
	st.global.u32 	[%rd12], %r123;
$L__BB2_24:
	add.s32 	%r124, %r21, 256;
	setp.ge.s32 	%p17, %r124, %r4;
	@%p17 bra 	$L__BB2_26;
	ld.global.u32 	%r125, [%rd11+512];
	add.s32 	%r126, %r125, 1;
	st.global.u32 	[%rd12+512], %r126;
$L__BB2_26:
	add.s32 	%r127, %r21, 384;
	setp.ge.s32 	%p18, %r127, %r4;
	@%p18 bra 	$L__BB2_28;
	ld.global.u32 	%r128, [%rd11+1024];
	add.s32 	%r129, %r128, 1;
	st.global.u32 	[%rd12+1024], %r129;
$L__BB2_28:
	add.s32 	%r130, %r21, 512;
	setp.ge.s32 	%p19, %r130, %r4;
	@%p19 bra 	$L__BB2_30;
	ld.global.u32 	%r131, [%rd11+1536];
	add.s32 	%r132, %r131, 1;
	st.global.u32 	[%rd12+1536], %r132;
$L__BB2_30:
	add.s32 	%r133, %r21, 640;
	setp.ge.s32 	%p20, %r133, %r4;
	@%p20 bra 	$L__BB2_32;
	ld.global.u32 	%r134, [%rd11+2048];
	add.s32 	%r135, %r134, 1;
	st.global.u32 	[%rd12+2048], %r135;
$L__BB2_32:
	add.s32 	%r136, %r21, 768;
	setp.ge.s32 	%p21, %r136, %r4;
	@%p21 bra 	$L__BB2_34;
	ld.global.u32 	%r137, [%rd11+2560];
	add.s32 	%r138, %r137, 1;
	st.global.u32 	[%rd12+2560], %r138;
$L__BB2_34:
	add.s32 	%r139, %r21, 896;
	setp.ge.s32 	%p22, %r139, %r4;
	@%p22 bra 	$L__BB2_36;
	ld.global.u32 	%r140, [%rd11+3072];
	add.s32 	%r141, %r140, 1;
	st.global.u32 	[%rd12+3072], %r141;
$L__BB2_36:
	add.s32 	%r163, %r163, 8;
	setp.ne.s32 	%p23, %r163, %r164;
	@%p23 bra 	$L__BB2_20;
$L__BB2_37:
	setp.eq.s32 	%p24, %r14, 0;
	@%p24 bra 	$L__BB2_58;
	and.b32  	%r24, %r49, 3;
	setp.lt.u32 	%p25, %r14, 4;
	@%p25 bra 	$L__BB2_48;
	shl.b32 	%r142, %r164, 7;
	add.s32 	%r25, %r142, %r6;
	setp.ge.s32 	%p26, %r25, %r4;
	@%p26 bra 	$L__BB2_41;
	mul.wide.s32 	%rd43, %r25, 4;
	add.s64 	%rd44, %rd6, %rd43;
	ld.global.u32 	%r143, [%rd44];
	add.s32 	%r144, %r143, 1;
	add.s64 	%rd45, %rd7, %rd43;
	st.global.u32 	[%rd45], %r144;
$L__BB2_41:
	add.s32 	%r26, %r25, 128;
	setp.ge.s32 	%p27, %r26, %r4;
	@%p27 bra 	$L__BB2_43;
	mul.wide.s32 	%rd46, %r26, 4;
	add.s64 	%rd47, %rd6, %rd46;
	ld.global.u32 	%r145, [%rd47];
	add.s32 	%r146, %r145, 1;
	add.s64 	%rd48, %rd7, %rd46;
	st.global.u32 	[%rd48], %r146;
$L__BB2_43:
	add.s32 	%r27, %r25, 256;
	setp.ge.s32 	%p28, %r27, %r4;
	@%p28 bra 	$L__BB2_45;
	mul.wide.s32 	%rd49, %r27, 4;
	add.s64 	%rd50, %rd6, %rd49;
	ld.global.u32 	%r147, [%rd50];
	add.s32 	%r148, %r147, 1;
	add.s64 	%rd51, %rd7, %rd49;
	st.global.u32 	[%rd51], %r148;
$L__BB2_45:
	add.s32 	%r28, %r25, 384;
	setp.ge.s32 	%p29, %r28, %r4;
	@%p29 bra 	$L__BB2_47;
	mul.wide.s32 	%rd52, %r28, 4;
	add.s64 	%rd53, %rd6, %rd52;
	ld.global.u32 	%r149, [%rd53];
	add.s32 	%r150, %r149, 1;
	add.s64 	%rd54, %rd7, %rd52;
	st.global.u32 	[%rd54], %r150;
$L__BB2_47:
	add.s32 	%r164, %r164, 4;
$L__BB2_48:
	setp.eq.s32 	%p30, %r24, 0;
	@%p30 bra 	$L__BB2_58;
	setp.eq.s32 	%p31, %r24, 1;
	@%p31 bra 	$L__BB2_55;
	shl.b32 	%r151, %r164, 7;
	add.s32 	%r31, %r151, %r6;
	setp.ge.s32 	%p32, %r31, %r4;
	@%p32 bra 	$L__BB2_52;
	mul.wide.s32 	%rd55, %r31, 4;
	add.s64 	%rd56, %rd6, %rd55;
	ld.global.u32 	%r152, [%rd56];
	add.s32 	%r153, %r152, 1;
	add.s64 	%rd57, %rd7, %rd55;
	st.global.u32 	[%rd57], %r153;
$L__BB2_52:
	add.s32 	%r32, %r31, 128;
	setp.ge.s32 	%p33, %r32, %r4;
	@%p33 bra 	$L__BB2_54;
	mul.wide.s32 	%rd58, %r32, 4;
	add.s64 	%rd59, %rd6, %rd58;
	ld.global.u32 	%r154, [%rd59];
	add.s32 	%r155, %r154, 1;
	add.s64 	%rd60, %rd7, %rd58;
	st.global.u32 	[%rd60], %r155;
$L__BB2_54:
	add.s32 	%r164, %r164, 2;
$L__BB2_55:
	and.b32  	%r156, %r49, 1;
	setp.eq.b32 	%p34, %r156, 1;
	not.pred 	%p35, %p34;
	@%p35 bra 	$L__BB2_58;
	shl.b32 	%r157, %r164, 7;
	add.s32 	%r35, %r157, %r6;
	setp.ge.s32 	%p36, %r35, %r4;
	@%p36 bra 	$L__BB2_58;
	mul.wide.s32 	%rd61, %r35, 4;
	add.s64 	%rd62, %rd6, %rd61;
	ld.global.u32 	%r158, [%rd62];
	add.s32 	%r159, %r158, 1;
	add.s64 	%rd63, %rd7, %rd61;
	st.global.u32 	[%rd63], %r159;
$L__BB2_58:
	ret;

}
	// .globl	_ZN3cub18CUB_300001_SM_10006detail9transform16transform_kernelINS2_10policy_hubILb1EN4cuda3std3__45tupleIJN6thrust24THRUST_300001_SM_1000_NS6detail15normal_iteratorINSA_10device_ptrIiEEEEEEEE10policy1000El3AddSF_JPiEEEvT0_iT1_T2_DpNS2_10kernel_argIT3_EE
.visible .entry _ZN3cub18CUB_300001_SM_10006detail9transform16transform_kernelINS2_10policy_hubILb1EN4cuda3std3__45tupleIJN6thrust24THRUST_300001_SM_1000_NS6detail15normal_iteratorINSA_10device_ptrIiEEEEEEEE10policy1000El3AddSF_JPiEEEvT0_iT1_T2_DpNS2_10kernel_argIT3_EE(
	.param .u64 _ZN3cub18CUB_300001_SM_10006detail9transform16transform_kernelINS2_10policy_hubILb1EN4cuda3std3__45tupleIJN6thrust24THRUST_300001_SM_1000_NS6detail15normal_iteratorINSA_10device_ptrIiEEEEEEEE10policy1000El3AddSF_JPiEEEvT0_iT1_T2_DpNS2_10kernel_argIT3_EE_param_0,
	.param .u32 _ZN3cub18CUB_300001_SM_10006detail9transform16transform_kernelINS2_10policy_hubILb1EN4cuda3std3__45tupleIJN6thrust24THRUST_300001_SM_1000_NS6detail15normal_iteratorINSA_10device_ptrIiEEEEEEEE10policy1000El3AddSF_JPiEEEvT0_iT1_T2_DpNS2_10kernel_argIT3_EE_param_1,
	.param .align 1 .b8 _ZN3cub18CUB_300001_SM_10006detail9transform16transform_kernelINS2_10policy_hubILb1EN4cuda3std3__45tupleIJN6thrust24THRUST_300001_SM_1000_NS6detail15normal_iteratorINSA_10device_ptrIiEEEEEEEE10policy1000El3AddSF_JPiEEEvT0_iT1_T2_DpNS2_10kernel_argIT3_EE_param_2[1],
	.param .align 8 .b8 _ZN3cub18CUB_300001_SM_10006detail9transform16transform_kernelINS2_10policy_hubILb1EN4cuda3std3__45tupleIJN6thrust24THRUST_300001_SM_1000_NS6detail15normal_iteratorINSA_10device_ptrIiEEEEEEEE10policy1000El3AddSF_JPiEEEvT0_iT1_T2_DpNS2_10kernel_argIT3_EE_param_3[8],
	.param .align 8 .b8 _ZN3cub18CUB_300001_SM_10006detail9transform16transform_kernelINS2_10policy_hubILb1EN4cuda3std3__45tupleIJN6thrust24THRUST_300001_SM_1000_NS6detail15normal_iteratorINSA_10device_ptrIiEEEEEEEE10policy1000El3AddSF_JPiEEEvT0_iT1_T2_DpNS2_10kernel_argIT3_EE_param_4[16]
)
.maxntid 128
{
	.reg .pred 	%p<37>;
	.reg .b32 	%r<169>;
	.reg .b64 	%rd<72>;

	ld.param.u64 	%rd16, [_ZN3cub18CUB_300001_SM_10006detail9transform16transform_kernelINS2_10policy_hubILb1EN4cuda3std3__45tupleIJN6thrust24THRUST_300001_SM_1000_NS6detail15normal_iteratorINSA_10device_ptrIiEEEEEEEE10policy1000El3AddSF_JPiEEEvT0_iT1_T2_DpNS2_10kernel_argIT3_EE_param_0];
	ld.param.u64 	%rd17, [_ZN3cub18CUB_300001_SM_10006detail9transform16transform_kernelINS2_10policy_hubILb1EN4cuda3std3__45tupleIJN6thrust24THRUST_300001_SM_1000_NS6detail15normal_iteratorINSA_10device_ptrIiEEEEEEEE10policy1000El3AddSF_JPiEEEvT0_iT1_T2_DpNS2_10kernel_argIT3_EE_param_4];
	ld.param.u64 	%rd18, [_ZN3cub18CUB_300001_SM_10006detail9transform16transform_kernelINS2_10policy_hubILb1EN4cuda3std3__45tupleIJN6thrust24THRUST_300001_SM_1000_NS6detail15normal_iteratorINSA_10device_ptrIiEEEEEEEE10policy1000El3AddSF_JPiEEEvT0_iT1_T2_DpNS2_10kernel_argIT3_EE_param_3];
	ld.param.u32 	%r47, [_ZN3cub18CUB_300001_SM_10006detail9transform16transform_kernelINS2_10policy_hubILb1EN4cuda3std3__45tupleIJN6thrust24THRUST_300001_SM_1000_NS6detail15normal_iteratorINSA_10device_ptrIiEEEEEEEE10policy1000El3AddSF_JPiEEEvT0_iT1_T2_DpNS2_10kernel_argIT3_EE_param_1];
	cvta.to.global.u64 	%rd1, %rd18;
	cvta.to.global.u64 	%rd2, %rd17;
	shl.b32 	%r1, %r47, 7;
	mov.u32 	%r48, %ctaid.x;
	cvt.u64.u32 	%rd19, %r48;
	cvt.s64.s32 	%rd20, %r1;
	mul.lo.s64 	%rd3, %rd20, %rd19;
	sub.s64 	%rd21, %rd16, %rd3;
	min.s64 	%rd22, %rd21, %rd20;
	cvt.u32.u64 	%r2, %rd22;
	shl.b32 	%r3, %r2, 2;
	mov.u32 	%r4, %tid.x;
	shl.b32 	%r157, %r4, 7;
	setp.ge.s32 	%p1, %r157, %r3;
	@%p1 bra 	$L__BB3_3;
	shl.b64 	%rd23, %rd3, 2;
	add.s64 	%rd24, %rd2, %rd23;
	mul.wide.u32 	%rd25, %r4, 128;
	add.s64 	%rd70, %rd24, %rd25;
$L__BB3_2:
	.pragma "nounroll";
	// begin inline asm
	prefetch.global.L2 [%rd70];
	// end inline asm
	add.s32 	%r157, %r157, 16384;
	add.s64 	%rd70, %rd70, 16384;
	setp.lt.s32 	%p2, %r157, %r3;
	@%p2 bra 	$L__BB3_2;
$L__BB3_3:
	shl.b64 	%rd27, %rd3, 2;
	add.s64 	%rd7, %rd2, %rd27;
	add.s64 	%rd8, %rd1, %rd27;
	setp.eq.s32 	%p3, %r1, %r2;
	@%p3 bra 	$L__BB3_45;
	setp.lt.s32 	%p4, %r47, 1;
	@%p4 bra 	$L__BB3_58;
	and.b32  	%r8, %r47, 7;
	setp.lt.u32 	%p5, %r47, 8;
	mov.b32 	%r166, 0;
	@%p5 bra 	$L__BB3_24;
	and.b32  	%r166, %r47, 2147483640;
	mov.b32 	%r160, 0;
$L__BB3_7:
	.pragma "nounroll";
	shl.b32 	%r51, %r160, 7;
	add.s32 	%r19, %r51, %r4;
	setp.ge.s32 	%p6, %r19, %r2;
	@%p6 bra 	$L__BB3_9;
	mul.wide.u32 	%rd28, %r19, 4;
	add.s64 	%rd29, %rd7, %rd28;
	ld.global.u32 	%r52, [%rd29];
	add.s32 	%r53, %r52, 1;
	add.s64 	%rd30, %rd8, %rd28;
	st.global.u32 	[%rd30], %r53;
$L__BB3_9:
	add.s32 	%r54, %r19, 128;
	setp.ge.s32 	%p7, %r54, %r2;
	mul.wide.s32 	%rd31, %r54, 4;
	add.s64 	%rd12, %rd7, %rd31;
	add.s64 	%rd13, %rd8, %rd31;
	@%p7 bra 	$L__BB3_11;
	ld.global.u32 	%r55, [%rd12];
	add.s32 	%r56, %r55, 1;
	st.global.u32 	[%rd13], %r56;
$L__BB3_11:
	add.s32 	%r57, %r19, 256;
	setp.ge.s32 	%p8, %r57, %r2;
	@%p8 bra 	$L__BB3_13;
	ld.global.u32 	%r58, [%rd12+512];
	add.s32 	%r59, %r58, 1;
	st.global.u32 	[%rd13+512], %r59;
$L__BB3_13:
	add.s32 	%r60, %r19, 384;
	setp.ge.s32 	%p9, %r60, %r2;
	@%p9 bra 	$L__BB3_15;
	ld.global.u32 	%r61, [%rd12+1024];
	add.s32 	%r62, %r61, 1;
	st.global.u32 	[%rd13+1024], %r62;
$L__BB3_15:
	add.s32 	%r63, %r19, 512;
	setp.ge.s32 	%p10, %r63, %r2;
	@%p10 bra 	$L__BB3_17;
	ld.global.u32 	%r64, [%rd12+1536];
	add.s32 	%r65, %r64, 1;
	st.global.u32 	[%rd13+1536], %r65;
$L__BB3_17:
	add.s32 	%r66, %r19, 640;
	setp.ge.s32 	%p11, %r66, %r2;
	@%p11 bra 	$L__BB3_19;
	ld.global.u32 	%r67, [%rd12+2048];
	add.s32 	%r68, %r67, 1;
	st.global.u32 	[%rd13+2048], %r68;
$L__BB3_19:
	add.s32 	%r69, %r19, 768;
	setp.ge.s32 	%p12, %r69, %r2;
	@%p12 bra 	$L__BB3_21;
	ld.global.u32 	%r70, [%rd12+2560];
	add.s32 	%r71, %r70, 1;
	st.global.u32 	[%rd13+2560], %r71;
$L__BB3_21:
	add.s32 	%r72, %r19, 896;
	setp.ge.s32 	%p13, %r72, %r2;
	@%p13 bra 	$L__BB3_23;
	ld.global.u32 	%r73, [%rd12+3072];
	add.s32 	%r74, %r73, 1;
	st.global.u32 	[%rd13+3072], %r74;
$L__BB3_23:
	add.s32 	%r160, %r160, 8;
	setp.eq.s32 	%p14, %r160, %r166;
	@%p14 bra 	$L__BB3_24;
	bra.uni 	$L__BB3_7;
$L__BB3_24:
	setp.eq.s32 	%p15, %r8, 0;
	@%p15 bra 	$L__BB3_58;
	and.b32  	%r35, %r47, 3;
	setp.lt.u32 	%p16, %r8, 4;
	@%p16 bra 	$L__BB3_35;
	shl.b32 	%r75, %r166, 7;
	add.s32 	%r36, %r75, %r4;
	setp.ge.s32 	%p17, %r36, %r2;
	@%p17 bra 	$L__BB3_28;
	mul.wide.s32 	%rd32, %r36, 4;
	add.s64 	%rd33, %rd7, %rd32;
	ld.global.u32 	%r76, [%rd33];
	add.s32 	%r77, %r76, 1;
	add.s64 	%rd34, %rd8, %rd32;
	st.global.u32 	[%rd34], %r77;
$L__BB3_28:
	add.s32 	%r37, %r36, 128;
	setp.ge.s32 	%p18, %r37, %r2;
	@%p18 bra 	$L__BB3_30;
	mul.wide.s32 	%rd35, %r37, 4;
	add.s64 	%rd36, %rd7, %rd35;
	ld.global.u32 	%r78, [%rd36];
	add.s32 	%r79, %r78, 1;
	add.s64 	%rd37, %rd8, %rd35;
	st.global.u32 	[%rd37], %r79;
$L__BB3_30:
	add.s32 	%r38, %r36, 256;
	setp.ge.s32 	%p19, %r38, %r2;
	@%p19 bra 	$L__BB3_32;
	mul.wide.s32 	%rd38, %r38, 4;
	add.s64 	%rd39, %rd7, %rd38;
	ld.global.u32 	%r80, [%rd39];
	add.s32 	%r81, %r80, 1;
	add.s64 	%rd40, %rd8, %rd38;
	st.global.u32 	[%rd40], %r81;
$L__BB3_32:
	add.s32 	%r39, %r36, 384;
	setp.ge.s32 	%p20, %r39, %r2;
	@%p20 bra 	$L__BB3_34;
	mul.wide.s32 	%rd41, %r39, 4;
	add.s64 	%rd42, %rd7, %rd41;
	ld.global.u32 	%r82, [%rd42];
	add.s32 	%r83, %r82, 1;
	add.s64 	%rd43, %rd8, %rd41;
	st.global.u32 	[%rd43], %r83;
$L__BB3_34:
	add.s32 	%r166, %r166, 4;
$L__BB3_35:
	setp.eq.s32 	%p21, %r35, 0;
	@%p21 bra 	$L__BB3_58;
	setp.eq.s32 	%p22, %r35, 1;
	@%p22 bra 	$L__BB3_42;
	shl.b32 	%r84, %r166, 7;
	add.s32 	%r42, %r84, %r4;
	setp.ge.s32 	%p23, %r42, %r2;
	@%p23 bra 	$L__BB3_39;
	mul.wide.s32 	%rd44, %r42, 4;
	add.s64 	%rd45, %rd7, %rd44;
	ld.global.u32 	%r85, [%rd45];
	add.s32 	%r86, %r85, 1;
	add.s64 	%rd46, %rd8, %rd44;
	st.global.u32 	[%rd46], %r86;
$L__BB3_39:
	add.s32 	%r43, %r42, 128;
	setp.ge.s32 	%p24, %r43, %r2;
	@%p24 bra 	$L__BB3_41;
	mul.wide.s32 	%rd47, %r43, 4;
	add.s64 	%rd48, %rd7, %rd47;
	ld.global.u32 	%r87, [%rd48];
	add.s32 	%r88, %r87, 1;
	add.s64 	%rd49, %rd8, %rd47;
	st.global.u32 	[%rd49], %r88;
$L__BB3_41:
	add.s32 	%r166, %r166, 2;
$L__BB3_42:
	and.b32  	%r89, %r47, 1;
	setp.eq.b32 	%p25, %r89, 1;
	not.pred 	%p26, %p25;
	@%p26 bra 	$L__BB3_58;
	shl.b32 	%r90, %r166, 7;
	add.s32 	%r46, %r90, %r4;
	setp.ge.s32 	%p27, %r46, %r2;
	@%p27 bra 	$L__BB3_58;
	mul.wide.s32 	%rd50, %r46, 4;
	add.s64 	%rd51, %rd7, %rd50;
	ld.global.u32 	%r91, [%rd51];
	add.s32 	%r92, %r91, 1;
	add.s64 	%rd52, %rd8, %rd50;
	st.global.u32 	[%rd52], %r92;
	bra.uni 	$L__BB3_58;
$L__BB3_45:
	setp.lt.s32 	%p28, %r47, 1;
	@%p28 bra 	$L__BB3_58;
	and.b32  	%r10, %r47, 15;
	setp.lt.u32 	%p29, %r47, 16;
	mov.b32 	%r162, 0;
	@%p29 bra 	$L__BB3_49;
	and.b32  	%r162, %r47, 2147483632;
	neg.s32 	%r159, %r162;
	add.s32 	%r158, %r4, 1152;
	mul.wide.u32 	%rd53, %r4, 4;
	or.b64  	%rd71, %rd53, 4096;
$L__BB3_48:
	.pragma "nounroll";
	mul.wide.s32 	%rd54, %r158, 4;
	add.s64 	%rd55, %rd54, 1536;
	add.s64 	%rd56, %rd7, %rd71;
	ld.global.u32 	%r94, [%rd56+-4096];
	add.s32 	%r95, %r94, 1;
	add.s64 	%rd57, %rd8, %rd71;
	st.global.u32 	[%rd57+-4096], %r95;
	ld.global.u32 	%r96, [%rd56+-3584];
	add.s32 	%r97, %r96, 1;
	st.global.u32 	[%rd57+-3584], %r97;
	ld.global.u32 	%r98, [%rd56+-3072];
	add.s32 	%r99, %r98, 1;
	st.global.u32 	[%rd57+-3072], %r99;
	ld.global.u32 	%r100, [%rd56+-2560];
	add.s32 	%r101, %r100, 1;
	st.global.u32 	[%rd57+-2560], %r101;
	ld.global.u32 	%r102, [%rd56+-2048];
	add.s32 	%r103, %r102, 1;
	st.global.u32 	[%rd57+-2048], %r103;
	ld.global.u32 	%r104, [%rd56+-1536];
	add.s32 	%r105, %r104, 1;
	st.global.u32 	[%rd57+-1536], %r105;
	ld.global.u32 	%r106, [%rd56+-1024];
	add.s32 	%r107, %r106, 1;
	st.global.u32 	[%rd57+-1024], %r107;
	ld.global.u32 	%r108, [%rd56+-512];
	add.s32 	%r109, %r108, 1;
	st.global.u32 	[%rd57+-512], %r109;
	ld.global.u32 	%r110, [%rd56];
	add.s32 	%r111, %r110, 1;
	st.global.u32 	[%rd57], %r111;
	add.s64 	%rd58, %rd7, %rd55;
	ld.global.u32 	%r112, [%rd58+-1536];
	add.s32 	%r113, %r112, 1;
	add.s64 	%rd59, %rd8, %rd55;
	st.global.u32 	[%rd59+-1536], %r113;
	ld.global.u32 	%r114, [%rd58+-1024];
	add.s32 	%r115, %r114, 1;
	st.global.u32 	[%rd59+-1024], %r115;
	ld.global.u32 	%r116, [%rd58+-512];
	add.s32 	%r117, %r116, 1;
	st.global.u32 	[%rd59+-512], %r117;
	ld.global.u32 	%r118, [%rd58];
	add.s32 	%r119, %r118, 1;
	st.global.u32 	[%rd59], %r119;
	ld.global.u32 	%r120, [%rd58+512];
	add.s32 	%r121, %r120, 1;
	st.global.u32 	[%rd59+512], %r121;
	ld.global.u32 	%r122, [%rd58+1024];
	add.s32 	%r123, %r122, 1;
	st.global.u32 	[%rd59+1024], %r123;
	ld.global.u32 	%r124, [%rd58+1536];
	add.s32 	%r125, %r124, 1;
	st.global.u32 	[%rd59+1536], %r125;
	add.s32 	%r159, %r159, 16;
	add.s32 	%r158, %r158, 2048;
	add.s64 	%rd71, %rd71, 8192;
	setp.eq.s32 	%p30, %r159, 0;
	@%p30 bra 	$L__BB3_49;
	bra.uni 	$L__BB3_48;
$L__BB3_49:
	setp.eq.s32 	%p31, %r10, 0;
	@%p31 bra 	$L__BB3_58;
	and.b32  	%r22, %r47, 7;
	setp.lt.u32 	%p32, %r10, 8;
	@%p32 bra 	$L__BB3_52;
	shl.b32 	%r126, %r162, 7;
	add.s32 	%r127, %r126, %r4;
	mul.wide.s32 	%rd60, %r127, 4;
	add.s64 	%rd61, %rd7, %rd60;
	ld.global.u32 	%r128, [%rd61];
	add.s32 	%r129, %r128, 1;
	add.s64 	%rd62, %rd8, %rd60;
	st.global.u32 	[%rd62], %r129;
	ld.global.u32 	%r130, [%rd61+512];
	add.s32 	%r131, %r130, 1;
	st.global.u32 	[%rd62+512], %r131;
	ld.global.u32 	%r132, [%rd61+1024];
	add.s32 	%r133, %r132, 1;
	st.global.u32 	[%rd62+1024], %r133;
	ld.global.u32 	%r134, [%rd61+1536];
	add.s32 	%r135, %r134, 1;
	st.global.u32 	[%rd62+1536], %r135;
	ld.global.u32 	%r136, [%rd61+2048];
	add.s32 	%r137, %r136, 1;
	st.global.u32 	[%rd62+2048], %r137;
	ld.global.u32 	%r138, [%rd61+2560];
	add.s32 	%r139, %r138, 1;
	st.global.u32 	[%rd62+2560], %r139;
	ld.global.u32 	%r140, [%rd61+3072];
	add.s32 	%r141, %r140, 1;
	st.global.u32 	[%rd62+3072], %r141;
	ld.global.u32 	%r142, [%rd61+3584];
	add.s32 	%r143, %r142, 1;
	st.global.u32 	[%rd62+3584], %r143;
	add.s32 	%r162, %r162, 8;
$L__BB3_52:
	setp.eq.s32 	%p33, %r22, 0;
	@%p33 bra 	$L__BB3_58;
	and.b32  	%r25, %r47, 3;
	setp.lt.u32 	%p34, %r22, 4;
	@%p34 bra 	$L__BB3_55;
	shl.b32 	%r144, %r162, 7;
	add.s32 	%r145, %r144, %r4;
	mul.wide.s32 	%rd63, %r145, 4;
	add.s64 	%rd64, %rd7, %rd63;
	ld.global.u32 	%r146, [%rd64];
	add.s32 	%r147, %r146, 1;
	add.s64 	%rd65, %rd8, %rd63;
	st.global.u32 	[%rd65], %r147;
	ld.global.u32 	%r148, [%rd64+512];
	add.s32 	%r149, %r148, 1;
	st.global.u32 	[%rd65+512], %r149;
	ld.global.u32 	%r150, [%rd64+1024];
	add.s32 	%r151, %r150, 1;
	st.global.u32 	[%rd65+1024], %r151;
	ld.global.u32 	%r152, [%rd64+1536];
	add.s32 	%r153, %r152, 1;
	st.global.u32 	[%rd65+1536], %r153;
	add.s32 	%r162, %r162, 4;
$L__BB3_55:
	setp.eq.s32 	%p35, %r25, 0;
	@%p35 bra 	$L__BB3_58;
	shl.b32 	%r154, %r162, 7;
	add.s32 	%r165, %r4, %r154;
	neg.s32 	%r164, %r25;
$L__BB3_57:
	.pragma "nounroll";
	mul.wide.s32 	%rd67, %r165, 4;
	add.s64 	%rd68, %rd8, %rd67;
	add.s64 	%rd69, %rd7, %rd67;
	ld.global.u32 	%r155, [%rd69];
	add.s32 	%r156, %r155, 1;
	st.global.u32 	[%rd68], %r156;
	add.s32 	%r165, %r165, 128;
	add.s32 	%r164, %r164, 1;
	setp.eq.s32 	%p36, %r164, 0;
	@%p36 bra 	$L__BB3_58;
	bra.uni 	$L__BB3_57;
$L__BB3_58:
	ret;

}


// ===== COMPILED SASS (sm_100) =====

	.target	sm_100

	.elftype	@"ET_EXEC"


//--------------------- .note.nv.tkinfo           --------------------------
	.section	.note.nv.tkinfo,"",@"SHT_NOTE"
	.sectionflags	@"SHF_NOTE_NV_TKINFO"
	.tkinfo
        /*0018*/ 	.word	0x00000002
        /*0030*/ 	.string	""
        /*0030*/ 	.string	"ptxas"
        /*0030*/ 	.string	"Cuda compilation tools, release 13.0, V13.0.88"
        /*0030*/ 	.string	"Build cuda_13.0.r13.0/compiler.36424714_0"
        /*0030*/ 	.string	"-arch sm_100 -m 64 "



//--------------------- .note.nv.cuinfo           --------------------------
	.section	.note.nv.cuinfo,"",@"SHT_NOTE"
	.sectionflags	@"SHF_NOTE_NV_CUINFO"
        /*0018*/ 	.short	0x0002
        /*001a*/ 	.short	0x0064
        /*001c*/ 	.short	0x0082
	.zero		2


//--------------------- .nv.info                  --------------------------
	.section	.nv.info,"",@"SHT_CUDA_INFO"
	.align	4


	//----- nvinfo : EIATTR_REGCOUNT
	.align		4
        /*0000*/ 	.byte	0x04, 0x2f
        /*0002*/ 	.short	(.L_44 - .L_43)
	.align		4
.L_43:
        /*0004*/ 	.word	index@(_ZN3cub18CUB_300001_SM_10006detail11EmptyKernelIvEEvv)
        /*0008*/ 	.word	0x00000004


	//----- nvinfo : EIATTR_FRAME_SIZE
	.align		4
.L_44:
        /*000c*/ 	.byte	0x04, 0x11
        /*000e*/ 	.short	(.L_46 - .L_45)
	.align		4
.L_45:
        /*0010*/ 	.word	index@(_ZN3cub18CUB_300001_SM_10006detail11EmptyKernelIvEEvv)
        /*0014*/ 	.word	0x00000000


	//----- nvinfo : EIATTR_REGCOUNT
	.align		4
.L_46:
        /*0018*/ 	.byte	0x04, 0x2f
        /*001a*/ 	.short	(.L_48 - .L_47)
	.align		4
.L_47:
        /*001c*/ 	.word	index@(_ZN3cub18CUB_300001_SM_10006detail8for_each13static_kernelINS2_12policy_hub_t12policy_500_tEmN6thrust24THRUST_300001_SM_1000_NS8cuda_cub20__uninitialized_fill7functorINS7_10device_ptrIiEEiEEEEvT0_T1_)
        /*0020*/ 	.word	0x00000008


	//----- nvinfo : EIATTR_FRAME_SIZE
	.align		4
.L_48:
        /*0024*/ 	.byte	0x04, 0x11
        /*0026*/ 	.short	(.L_50 - .L_49)
	.align		4
.L_49:
        /*0028*/ 	.word	index@(_ZN3cub18CUB_300001_SM_10006detail8for_each13static_kernelINS2_12policy_hub_t12policy_500_tEmN6thrust24THRUST_300001_SM_1000_NS8cuda_cub20__uninitialized_fill7functorINS7_10device_ptrIiEEiEEEEvT0_T1_)
        /*002c*/ 	.word	0x00000000


	//----- nvinfo : EIATTR_REGCOUNT
	.align		4
.L_50:
        /*0030*/ 	.byte	0x04, 0x2f
        /*0032*/ 	.short	(.L_52 - .L_51)
	.align		4
.L_51:
        /*0034*/ 	.word	index@(_ZN3cub18CUB_300001_SM_10006detail9transform16transform_kernelINS2_10policy_hubILb1EN4cuda3std3__45tupleIJN6thrust24THRUST_300001_SM_1000_NS6detail15normal_iteratorINSA_10device_ptrIiEEEEEEEE10policy1000Ei3AddSF_JPiEEEvT0_iT1_T2_DpNS2_10kernel_argIT3_EE)
        /*0038*/ 	.word	0x0000001c


	//----- nvinfo : EIATTR_FRAME_SIZE
	.align		4
.L_52:
        /*003c*/ 	.byte	0x04, 0x11
        /*003e*/ 	.short	(.L_54 - .L_53)
	.align		4
.L_53:
        /*0040*/ 	.word	index@(_ZN3cub18CUB_300001_SM_10006detail9transform16transform_kernelINS2_10policy_hubILb1EN4cuda3std3__45tupleIJN6thrust24THRUST_300001_SM_1000_NS6detail15normal_iteratorINSA_10device_ptrIiEEEEEEEE10policy1000Ei3AddSF_JPiEEEvT0_iT1_T2_DpNS2_10kernel_argIT3_EE)
        /*0044*/ 	.word	0x00000000


	//----- nvinfo : EIATTR_REGCOUNT
	.align		4
.L_54:
        /*0048*/ 	.byte	0x04, 0x2f
        /*004a*/ 	.short	(.L_56 - .L_55)
	.align		4
.L_55:
        /*004c*/ 	.word	index@(_ZN3cub18CUB_300001_SM_10006detail9transform16transform_kernelINS2_10policy_hubILb1EN4cuda3std3__45tupleIJN6thrust24THRUST_300001_SM_1000_NS6detail15normal_iteratorINSA_10device_ptrIiEEEEEEEE10policy1000El3AddSF_JPiEEEvT0_iT1_T2_DpNS2_10kernel_argIT3_EE)
        /*0050*/ 	.word	0x0000001c


	//----- nvinfo : EIATTR_FRAME_SIZE
	.align		4
.L_56:
        /*0054*/ 	.byte	0x04, 0x11
        /*0056*/ 	.short	(.L_58 - .L_57)
	.align		4
.L_57:
        /*0058*/ 	.word	index@(_ZN3cub18CUB_300001_SM_10006detail9transform16transform_kernelINS2_10policy_hubILb1EN4cuda3std3__45tupleIJN6thrust24THRUST_300001_SM_1000_NS6detail15normal_iteratorINSA_10device_ptrIiEEEEEEEE10policy1000El3AddSF_JPiEEEvT0_iT1_T2_DpNS2_10kernel_argIT3_EE)
        /*005c*/ 	.word	0x00000000


	//----- nvinfo : EIATTR_MIN_STACK_SIZE
	.align		4
.L_58:
        /*0060*/ 	.byte	0x04, 0x12
        /*0062*/ 	.short	(.L_60 - .L_59)
	.align		4
.L_59:
        /*0064*/ 	.word	index@(_ZN3cub18CUB_300001_SM_10006detail9transform16transform_kernelINS2_10policy_hubILb1EN4cuda3std3__45tupleIJN6thrust24THRUST_300001_SM_1000_NS6detail15normal_iteratorINSA_10device_ptrIiEEEEEEEE10policy1000El3AddSF_JPiEEEvT0_iT1_T2_DpNS2_10kernel_argIT3_EE)
        /*0068*/ 	.word	0x00000000


	//----- nvinfo : EIATTR_MIN_STACK_SIZE
	.align		4
.L_60:
        /*006c*/ 	.byte	0x04, 0x12
        /*006e*/ 	.short	(.L_62 - .L_61)
	.align		4
.L_61:
        /*0070*/ 	.word	index@(_ZN3cub18CUB_300001_SM_10006detail9transform16transform_kernelINS2_10policy_hubILb1EN4cuda3std3__45tupleIJN6thrust24THRUST_300001_SM_1000_NS6detail15normal_iteratorINSA_10device_ptrIiEEEEEEEE10policy1000Ei3AddSF_JPiEEEvT0_iT1_T2_DpNS2_10kernel_argIT3_EE)
        /*0074*/ 	.word	0x00000000


	//----- nvinfo : EIATTR_MIN_STACK_SIZE
	.align		4
.L_62:
        /*0078*/ 	.byte	0x04, 0x12
        /*007a*/ 	.short	(.L_64 - .L_63)
	.align		4
.L_63:
        /*007c*/ 	.word	index@(_ZN3cub18CUB_300001_SM_10006detail8for_each13static_kernelINS2_12policy_hub_t12policy_500_tEmN6thrust24THRUST_300001_SM_1000_NS8cuda_cub20__uninitialized_fill7functorINS7_10device_ptrIiEEiEEEEvT0_T1_)
        /*0080*/ 	.word	0x00000000


	//----- nvinfo : EIATTR_MIN_STACK_SIZE
	.align		4
.L_64:
        /*0084*/ 	.byte	0x04, 0x12
        /*0086*/ 	.short	(.L_66 - .L_65)
	.align		4
.L_65:
        /*0088*/ 	.word	index@(_ZN3cub18CUB_300001_SM_10006detail11EmptyKernelIvEEvv)
        /*008c*/ 	.word	0x00000000
.L_66:


//--------------------- .nv.compat                --------------------------
	.section	.nv.compat,"",@"SHT_CUDA_COMPAT_INFO"
	.align	4
        /*0000*/ 	.byte	0x02, 0x09, 0x00, 0x00, 0x02, 0x02, 0x01, 0x00, 0x02, 0x05, 0x05, 0x00, 0x03, 0x07, 0x01, 0x01
        /*0010*/ 	.byte	0x02, 0x03, 0x00, 0x00, 0x02, 0x06, 0x01, 0x00, 0x04, 0x0b, 0x08, 0x00, 0x09, 0x00, 0x00, 0x00
        /*0020*/ 	.byte	0x00, 0x00, 0x00, 0x00


//--------------------- .nv.info._ZN3cub18CUB_300001_SM_10006detail9transform16transform_kernelINS2_10policy_hubILb1EN4cuda3std3__45tupleIJN6thrust24THRUST_300001_SM_1000_NS6detail15normal_iteratorINSA_10device_ptrIiEEEEEEEE10policy1000El3AddSF_JPiEEEvT0_iT1_T2_DpNS2_10kernel_argIT3_EE --------------------------
	.section	.nv.info._ZN3cub18CUB_300001_SM_10006detail9transform16transform_kernelINS2_10policy_hubILb1EN4cuda3std3__45tupleIJN6thrust24THRUST_300001_SM_1000_NS6detail15normal_iteratorINSA_10device_ptrIiEEEEEEEE10policy1000El3AddSF_JPiEEEvT0_iT1_T2_DpNS2_10kernel_argIT3_EE,"",@"SHT_CUDA_INFO"
	.sectionflags	@""
	.align	4


	//----- nvinfo : EIATTR_CUDA_API_VERSION
	.align		4
        /*0000*/ 	.byte	0x04, 0x37
        /*0002*/ 	.short	(.L_68 - .L_67)
.L_67:
        /*0004*/ 	.word	0x00000082


	//----- nvinfo : EIATTR_KPARAM_INFO
	.align		4
.L_68:
        /*0008*/ 	.byte	0x04, 0x17
        /*000a*/ 	.short	(.L_70 - .L_69)
.L_69:
        /*000c*/ 	.word	0x00000000
        /*0010*/ 	.short	0x0004
        /*0012*/ 	.short	0x0018
        /*0014*/ 	.byte	0x00, 0xf0, 0x41, 0x00


	//----- nvinfo : EIATTR_KPARAM_INFO
	.align		4
.L_70:
        /*0018*/ 	.byte	0x04, 0x17
        /*001a*/ 	.short	(.L_72 - .L_71)
.L_71:
        /*001c*/ 	.word	0x00000000
        /*0020*/ 	.short	0x0003
        /*0022*/ 	.short	0x0010
        /*0024*/ 	.byte	0x00, 0xf0, 0x21, 0x00


	//----- nvinfo : EIATTR_KPARAM_INFO
	.align		4
.L_72:
        /*0028*/ 	.byte	0x04, 0x17
        /*002a*/ 	.short	(.L_74 - .L_73)
.L_73:
        /*002c*/ 	.word	0x00000000
        /*0030*/ 	.short	0x0002
        /*0032*/ 	.short	0x000c
        /*0034*/ 	.byte	0x00, 0xf0, 0x05, 0x00


	//----- nvinfo : EIATTR_KPARAM_INFO
	.align		4
.L_74:
        /*0038*/ 	.byte	0x04, 0x17
        /*003a*/ 	.short	(.L_76 - .L_75)
.L_75:
        /*003c*/ 	.word	0x00000000
        /*0040*/ 	.short	0x0001
        /*0042*/ 	.short	0x0008
        /*0044*/ 	.byte	0x00, 0xf0, 0x11, 0x00


	//----- nvinfo : EIATTR_KPARAM_INFO
	.align		4
.L_76:
        /*0048*/ 	.byte	0x04, 0x17
        /*004a*/ 	.short	(.L_78 - .L_77)
.L_77:
        /*004c*/ 	.word	0x00000000
        /*0050*/ 	.short	0x0000
        /*0052*/ 	.short	0x0000
        /*0054*/ 	.byte	0x00, 0xf0, 0x21, 0x00


	//----- nvinfo : EIATTR_SPARSE_MMA_MASK
	.align		4
.L_78:
        /*0058*/ 	.byte	0x03, 0x50
        /*005a*/ 	.short	0x0000


	//----- nvinfo : EIATTR_MAXREG_COUNT
	.align		4
        /*005c*/ 	.byte	0x03, 0x1b
        /*005e*/ 	.short	0x00ff


	//----- nvinfo : EIATTR_MERCURY_ISA_VERSION
	.align		4
        /*0060*/ 	.byte	0x03, 0x5f
        /*0062*/ 	.short	0x0101


	//----- nvinfo : EIATTR_VRC_CTA_INIT_COUNT
	.align		4
        /*0064*/ 	.byte	0x02, 0x4a
	.zero		1
	.zero		1


	//----- nvinfo : EIATTR_EXIT_INSTR_OFFSETS
	.align		4
        /*0068*/ 	.byte	0x04, 0x1c
        /*006a*/ 	.short	(.L_80 - .L_79)


	//   ....[0]....
.L_79:
        /*006c*/ 	.word	0x000002a0


	//   ....[1]....
        /*0070*/ 	.word	0x00000a30


	//   ....[2]....
        /*0074*/ 	.word	0x00000c60


	//   ....[3]....
        /*0078*/ 	.word	0x00000da0


	//   ....[4]....
        /*007c*/ 	.word	0x00000dd0


	//   ....[5]....
        /*0080*/ 	.word	0x00000e30


	//   ....[6]....
        /*0084*/ 	.word	0x00000e50


	//   ....[7]....
        /*0088*/ 	.word	0x00001310


	//   ....[8]....
        /*008c*/ 	.word	0x00001520


	//   ....[9]....
        /*0090*/ 	.word	0x00001670


	//   ....[10]....
        /*0094*/ 	.word	0x00001710


	//----- nvinfo : EIATTR_MAX_THREADS
	.align		4
.L_80:
        /*0098*/ 	.byte	0x04, 0x05
        /*009a*/ 	.short	(.L_82 - .L_81)
.L_81:
        /*009c*/ 	.word	0x00000080
        /*00a0*/ 	.word	0x00000001
        /*00a4*/ 	.word	0x00000001


	//----- nvinfo : EIATTR_CRS_STACK_SIZE
	.align		4
.L_82:
        /*00a8*/ 	.byte	0x04, 0x1e
        /*00aa*/ 	.short	(.L_84 - .L_83)
.L_83:
        /*00ac*/ 	.word	0x00000000


	//----- nvinfo : EIATTR_CBANK_PARAM_SIZE
	.align		4
.L_84:
        /*00b0*/ 	.byte	0x03, 0x19
        /*00b2*/ 	.short	0x0028


	//----- nvinfo : EIATTR_PARAM_CBANK
	.align		4
        /*00b4*/ 	.byte	0x04, 0x0a
        /*00b6*/ 	.short	(.L_86 - .L_85)
	.align		4
.L_85:
        /*00b8*/ 	.word	index@(.nv.constant0._ZN3cub18CUB_300001_SM_10006detail9transform16transform_kernelINS2_10policy_hubILb1EN4cuda3std3__45tupleIJN6thrust24THRUST_300001_SM_1000_NS6detail15normal_iteratorINSA_10device_ptrIiEEEEEEEE10policy1000El3AddSF_JPiEEEvT0_iT1_T2_DpNS2_10kernel_argIT3_EE)
        /*00bc*/ 	.short	0x0380
        /*00be*/ 	.short	0x0028


	//----- nvinfo : EIATTR_SW_WAR
	.align		4
.L_86:
        /*00c0*/ 	.byte	0x04, 0x36
        /*00c2*/ 	.short	(.L_88 - .L_87)
.L_87:
        /*00c4*/ 	.word	0x00000008
.L_88:


//--------------------- .nv.info._ZN3cub18CUB_300001_SM_10006detail9transform16transform_kernelINS2_10policy_hubILb1EN4cuda3std3__45tupleIJN6thrust24THRUST_300001_SM_1000_NS6detail15normal_iteratorINSA_10device_ptrIiEEEEEEEE10policy1000Ei3AddSF_JPiEEEvT0_iT1_T2_DpNS2_10kernel_argIT3_EE --------------------------
	.section	.nv.info._ZN3cub18CUB_300001_SM_10006detail9transform16transform_kernelINS2_10policy_hubILb1EN4cuda3std3__45tupleIJN6thrust24THRUST_300001_SM_1000_NS6detail15normal_iteratorINSA_10device_ptrIiEEEEEEEE10policy1000Ei3AddSF_JPiEEEvT0_iT1_T2_DpNS2_10kernel_argIT3_EE,"",@"SHT_CUDA_INFO"
	.sectionflags	@""
	.align	4


	//----- nvinfo : EIATTR_CUDA_API_VERSION
	.align		4
        /*0000*/ 	.byte	0x04, 0x37
        /*0002*/ 	.short	(.L_90 - .L_89)
.L_89:
        /*0004*/ 	.word	0x00000082


	//----- nvinfo : EIATTR_KPARAM_INFO
	.align		4
.L_90:
        /*0008*/ 	.byte	0x04, 0x17
        /*000a*/ 	.short	(.L_92 - .L_91)
.L_91:
        /*000c*/ 	.word	0x00000000
        /*0010*/ 	.short	0x0004
        /*0012*/ 	.short	0x0018
        /*0014*/ 	.byte	0x00, 0xf0, 0x41, 0x00


	//----- nvinfo : EIATTR_KPARAM_INFO
	.align		4
.L_92:
        /*0018*/ 	.byte	0x04, 0x17
        /*001a*/ 	.short	(.L_94 - .L_93)
.L_93:
        /*001c*/ 	.word	0x00000000
        /*0020*/ 	.short	0x0003
        /*0022*/ 	.short	0x0010
        /*0024*/ 	.byte	0x00, 0xf0, 0x21, 0x00


	//----- nvinfo : EIATTR_KPARAM_INFO
	.align		4
.L_94:
        /*0028*/ 	.byte	0x04, 0x17
        /*002a*/ 	.short	(.L_96 - .L_95)
.L_95:
        /*002c*/ 	.word	0x00000000
        /*0030*/ 	.short	0x0002
        /*0032*/ 	.short	0x0008
        /*0034*/ 	.byte	0x00, 0xf0, 0x05, 0x00


	//----- nvinfo : EIATTR_KPARAM_INFO
	.align		4
.L_96:
        /*0038*/ 	.byte	0x04, 0x17
        /*003a*/ 	.short	(.L_98 - .L_97)
.L_97:
        /*003c*/ 	.word	0x00000000
        /*0040*/ 	.short	0x0001
        /*0042*/ 	.short	0x0004
        /*0044*/ 	.byte	0x00, 0xf0, 0x11, 0x00


	//----- nvinfo : EIATTR_KPARAM_INFO
	.align		4
.L_98:
        /*0048*/ 	.byte	0x04, 0x17
        /*004a*/ 	.short	(.L_100 - .L_99)
.L_99:
        /*004c*/ 	.word	0x00000000
        /*0050*/ 	.short	0x0000
        /*0052*/ 	.short	0x0000
        /*0054*/ 	.byte	0x00, 0xf0, 0x11, 0x00


	//----- nvinfo : EIATTR_SPARSE_MMA_MASK
	.align		4
.L_100:
        /*0058*/ 	.byte	0x03, 0x50
        /*005a*/ 	.short	0x0000


	//----- nvinfo : EIATTR_MAXREG_COUNT
	.align		4
        /*005c*/ 	.byte	0x03, 0x1b
        /*005e*/ 	.short	0x00ff


	//----- nvinfo : EIATTR_MERCURY_ISA_VERSION
	.align		4
        /*0060*/ 	.byte	0x03, 0x5f
        /*0062*/ 	.short	0x0101


	//----- nvinfo : EIATTR_VRC_CTA_INIT_COUNT
	.align		4
        /*0064*/ 	.byte	0x02, 0x4a
	.zero		1
	.zero		1


	//----- nvinfo : EIATTR_EXIT_INSTR_OFFSETS
	.align		4
        /*0068*/ 	.byte	0x04, 0x1c
        /*006a*/ 	.short	(.L_102 - .L_101)


	//   ....[0]....
.L_101:
        /*006c*/ 	.word	0x000001f0


	//   ....[1]....
        /*0070*/ 	.word	0x000006b0


	//   ....[2]....
        /*0074*/ 	.word	0x000008d0


	//   ....[3]....
        /*0078*/ 	.word	0x00000a20


	//   ....[4]....
        /*007c*/ 	.word	0x00000ae0


	//   ....[5]....
        /*0080*/ 	.word	0x00000b00


	//   ....[6]....
        /*0084*/ 	.word	0x00000ea0


	//   ....[7]....
        /*0088*/ 	.word	0x000010d0


	//   ....[8]....
        /*008c*/ 	.word	0x00001210


	//   ....[9]....
        /*0090*/ 	.word	0x00001240


	//   ....[10]....
        /*0094*/ 	.word	0x000012a0


	//----- nvinfo : EIATTR_MAX_THREADS
	.align		4
.L_102:
        /*0098*/ 	.byte	0x04, 0x05
        /*009a*/ 	.short	(.L_104 - .L_103)
.L_103:
        /*009c*/ 	.word	0x00000080
        /*00a0*/ 	.word	0x00000001
        /*00a4*/ 	.word	0x00000001


	//----- nvinfo : EIATTR_CRS_STACK_SIZE
	.align		4
.L_104:
        /*00a8*/ 	.byte	0x04, 0x1e
        /*00aa*/ 	.short	(.L_106 - .L_105)
.L_105:
        /*00ac*/ 	.word	0x00000000


	//----- nvinfo : EIATTR_CBANK_PARAM_SIZE
	.align		4
.L_106:
        /*00b0*/ 	.byte	0x03, 0x19
        /*00b2*/ 	.short	0x0028


	//----- nvinfo : EIATTR_PARAM_CBANK
	.align		4
        /*00b4*/ 	.byte	0x04, 0x0a
        /*00b6*/ 	.short	(.L_108 - .L_107)
	.align		4
.L_107:
        /*00b8*/ 	.word	index@(.nv.constant0._ZN3cub18CUB_300001_SM_10006detail9transform16transform_kernelINS2_10policy_hubILb1EN4cuda3std3__45tupleIJN6thrust24THRUST_300001_SM_1000_NS6detail15normal_iteratorINSA_10device_ptrIiEEEEEEEE10policy1000Ei3AddSF_JPiEEEvT0_iT1_T2_DpNS2_10kernel_argIT3_EE)
        /*00bc*/ 	.short	0x0380
        /*00be*/ 	.short	0x0028


	//----- nvinfo : EIATTR_SW_WAR
	.align		4
.L_108:
        /*00c0*/ 	.byte	0x04, 0x36
        /*00c2*/ 	.short	(.L_110 - .L_109)
.L_109:
        /*00c4*/ 	.word	0x00000008
.L_110:


//--------------------- .nv.info._ZN3cub18CUB_300001_SM_10006detail8for_each13static_kernelINS2_12policy_hub_t12policy_500_tEmN6thrust24THRUST_300001_SM_1000_NS8cuda_cub20__uninitialized_fill7functorINS7_10device_ptrIiEEiEEEEvT0_T1_ --------------------------
	.section	.nv.info._ZN3cub18CUB_300001_SM_10006detail8for_each13static_kernelINS2_12policy_hub_t12policy_500_tEmN6thrust24THRUST_300001_SM_1000_NS8cuda_cub20__uninitialized_fill7functorINS7_10device_ptrIiEEiEEEEvT0_T1_,"",@"SHT_CUDA_INFO"
	.sectionflags	@""
	.align	4


	//----- nvinfo : EIATTR_CUDA_API_VERSION
	.align		4
        /*0000*/ 	.byte	0x04, 0x37
        /*0002*/ 	.short	(.L_112 - .L_111)
.L_111:
        /*0004*/ 	.word	0x00000082


	//----- nvinfo : EIATTR_KPARAM_INFO
	.align		4
.L_112:
        /*0008*/ 	.byte	0x04, 0x17
        /*000a*/ 	.short	(.L_114 - .L_113)
.L_113:
        /*000c*/ 	.word	0x00000000
        /*0010*/ 	.short	0x0001
        /*0012*/ 	.short	0x0008
        /*0014*/ 	.byte	0x00, 0xf0, 0x41, 0x00


	//----- nvinfo : EIATTR_KPARAM_INFO
	.align		4
.L_114:
        /*0018*/ 	.byte	0x04, 0x17
        /*001a*/ 	.short	(.L_116 - .L_115)
.L_115:
        /*001c*/ 	.word	0x00000000
        /*0020*/ 	.short	0x0000
        /*0022*/ 	.short	0x0000
        /*0024*/ 	.byte	0x00, 0xf0, 0x21, 0x00


	//----- nvinfo : EIATTR_SPARSE_MMA_MASK
	.align		4
.L_116:
        /*0028*/ 	.byte	0x03, 0x50
        /*002a*/ 	.short	0x0000


	//----- nvinfo : EIATTR_MAXREG_COUNT
	.align		4
        /*002c*/ 	.byte	0x03, 0x1b
        /*002e*/ 	.short	0x00ff


	//----- nvinfo : EIATTR_MERCURY_ISA_VERSION
	.align		4
        /*0030*/ 	.byte	0x03, 0x5f
        /*0032*/ 	.short	0x0101


	//----- nvinfo : EIATTR_VRC_CTA_INIT_COUNT
	.align		4
        /*0034*/ 	.byte	0x02, 0x4a
	.zero		1
	.zero		1


	//----- nvinfo : EIATTR_EXIT_INSTR_OFFSETS
	.align		4
        /*0038*/ 	.byte	0x04, 0x1c
        /*003a*/ 	.short	(.L_118 - .L_117)


	//   ....[0]....
.L_117:
        /*003c*/ 	.word	0x00000130


	//   ....[1]....
        /*0040*/ 	.word	0x00000230


	//   ....[2]....
        /*0044*/ 	.word	0x00000260


	//----- nvinfo : EIATTR_MAX_THREADS
	.align		4
.L_118:
        /*0048*/ 	.byte	0x04, 0x05
        /*004a*/ 	.short	(.L_120 - .L_119)
.L_119:
        /*004c*/ 	.word	0x00000100
        /*0050*/ 	.word	0x00000001
        /*0054*/ 	.word	0x00000001


	//----- nvinfo : EIATTR_CBANK_PARAM_SIZE
	.align		4
.L_120:
        /*0058*/ 	.byte	0x03, 0x19
        /*005a*/ 	.short	0x0018


	//----- nvinfo : EIATTR_PARAM_CBANK
	.align		4
        /*005c*/ 	.byte	0x04, 0x0a
        /*005e*/ 	.short	(.L_122 - .L_121)
	.align		4
.L_121:
        /*0060*/ 	.word	index@(.nv.constant0._ZN3cub18CUB_300001_SM_10006detail8for_each13static_kernelINS2_12policy_hub_t12policy_500_tEmN6thrust24THRUST_300001_SM_1000_NS8cuda_cub20__uninitialized_fill7functorINS7_10device_ptrIiEEiEEEEvT0_T1_)
        /*0064*/ 	.short	0x0380
        /*0066*/ 	.short	0x0018


	//----- nvinfo : EIATTR_SW_WAR
	.align		4
.L_122:
        /*0068*/ 	.byte	0x04, 0x36
        /*006a*/ 	.short	(.L_124 - .L_123)
.L_123:
        /*006c*/ 	.word	0x00000008
.L_124:


//--------------------- .nv.info._ZN3cub18CUB_300001_SM_10006detail11EmptyKernelIvEEvv --------------------------
	.section	.nv.info._ZN3cub18CUB_300001_SM_10006detail11EmptyKernelIvEEvv,"",@"SHT_CUDA_INFO"
	.sectionflags	@""
	.align	4


	//----- nvinfo : EIATTR_CUDA_API_VERSION
	.align		4
        /*0000*/ 	.byte	0x04, 0x37
        /*0002*/ 	.short	(.L_126 - .L_125)
.L_125:
        /*0004*/ 	.word	0x00000082


	//----- nvinfo : EIATTR_SPARSE_MMA_MASK
	.align		4
.L_126:
        /*0008*/ 	.byte	0x03, 0x50
        /*000a*/ 	.short	0x0000


	//----- nvinfo : EIATTR_MAXREG_COUNT
	.align		4
        /*000c*/ 	.byte	0x03, 0x1b
        /*000e*/ 	.short	0x00ff


	//----- nvinfo : EIATTR_MERCURY_ISA_VERSION
	.align		4
        /*0010*/ 	.byte	0x03, 0x5f
        /*0012*/ 	.short	0x0101


	//----- nvinfo : EIATTR_VRC_CTA_INIT_COUNT
	.align		4
        /*0014*/ 	.byte	0x02, 0x4a
	.zero		1
	.zero		1


	//----- nvinfo : EIATTR_EXIT_INSTR_OFFSETS
	.align		4
        /*0018*/ 	.byte	0x04, 0x1c
        /*001a*/ 	.short	(.L_128 - .L_127)


	//   ....[0]....
.L_127:
        /*001c*/ 	.word	0x00000010


	//----- nvinfo : EIATTR_SW_WAR
	.align		4
.L_128:
        /*0020*/ 	.byte	0x04, 0x36
        /*0022*/ 	.short	(.L_130 - .L_129)
.L_129:
        /*0024*/ 	.word	0x00000008
.L_130:


//--------------------- .nv.callgraph             --------------------------
	.section	.nv.callgraph,"",@"SHT_CUDA_CALLGRAPH"
	.align	4
	.sectionentsize	8
	.align		4
        /*0000*/ 	.word	0x00000000
	.align		4
        /*0004*/ 	.word	0xffffffff
	.align		4
        /*0008*/ 	.word	0x00000000
	.align		4
        /*000c*/ 	.word	0xfffffffe
	.align		4
        /*0010*/ 	.word	0x00000000
	.align		4
        /*0014*/ 	.word	0xfffffffd
	.align		4
        /*0018*/ 	.word	0x00000000
	.align		4
        /*001c*/ 	.word	0xfffffffc


//--------------------- .nv.constant4             --------------------------
	.section	.nv.constant4,"a",@progbits
	.align	8
	.align		8
.nv.constant4:
        /*0000*/ 	.dword	_ZN30_INTERNAL_7e1908e7_4_k_cu_main4cuda3std3__45__cpo5beginE
	.align		8
        /*0008*/ 	.dword	_ZN30_INTERNAL_7e1908e7_4_k_cu_main4cuda3std3__45__cpo3endE
	.align		8
        /*0010*/ 	.dword	_ZN30_INTERNAL_7e1908e7_4_k_cu_main4cuda3std3__45__cpo6cbeginE
	.align		8
        /*0018*/ 	.dword	_ZN30_INTERNAL_7e1908e7_4_k_cu_main4cuda3std3__45__cpo4cendE
	.align		8
        /*0020*/ 	.dword	_ZN30_INTERNAL_7e1908e7_4_k_cu_main4cuda3std3__45__cpo6rbeginE
	.align		8
        /*0028*/ 	.dword	_ZN30_INTERNAL_7e1908e7_4_k_cu_main4cuda3std3__45__cpo4rendE
	.align		8
        /*0030*/ 	.dword	_ZN30_INTERNAL_7e1908e7_4_k_cu_main4cuda3std3__45__cpo7crbeginE
	.align		8
        /*0038*/ 	.dword	_ZN30_INTERNAL_7e1908e7_4_k_cu_main4cuda3std3__45__cpo5crendE
	.align		8
        /*0040*/ 	.dword	_ZN30_INTERNAL_7e1908e7_4_k_cu_main4cuda3std3__432_GLOBAL__N__7e1908e7_4_k_cu_main6ignoreE
	.align		8
        /*0048*/ 	.dword	_ZN30_INTERNAL_7e1908e7_4_k_cu_main4cuda3std3__419piecewise_constructE
	.align		8
        /*0050*/ 	.dword	_ZN30_INTERNAL_7e1908e7_4_k_cu_main4cuda3std3__48in_placeE
	.align		8
        /*0058*/ 	.dword	_ZN30_INTERNAL_7e1908e7_4_k_cu_main4cuda3std3__420unreachable_sentinelE
	.align		8
        /*0060*/ 	.dword	_ZN30_INTERNAL_7e1908e7_4_k_cu_main4cuda3std3__47nulloptE
	.align		8
        /*0068*/ 	.dword	_ZN30_INTERNAL_7e1908e7_4_k_cu_main4cuda3std3__48unexpectE
	.align		8
        /*0070*/ 	.dword	_ZN30_INTERNAL_7e1908e7_4_k_cu_main4cuda3std6ranges3__45__cpo4swapE
	.align		8
        /*0078*/ 	.dword	_ZN30_INTERNAL_7e1908e7_4_k_cu_main4cuda3std6ranges3__45__cpo9iter_moveE
	.align		8
        /*0080*/ 	.dword	_ZN30_INTERNAL_7e1908e7_4_k_cu_main4cuda3std6ranges3__45__cpo5beginE
	.align		8
        /*0088*/ 	.dword	_ZN30_INTERNAL_7e1908e7_4_k_cu_main4cuda3std6ranges3__45__cpo3endE
	.align		8
        /*0090*/ 	.dword	_ZN30_INTERNAL_7e1908e7_4_k_cu_main4cuda3std6ranges3__45__cpo6cbeginE
	.align		8
        /*0098*/ 	.dword	_ZN30_INTERNAL_7e1908e7_4_k_cu_main4cuda3std6ranges3__45__cpo4cendE
	.align		8
        /*00a0*/ 	.dword	_ZN30_INTERNAL_7e1908e7_4_k_cu_main4cuda3std6ranges3__45__cpo7advanceE
	.align		8
        /*00a8*/ 	.dword	_ZN30_INTERNAL_7e1908e7_4_k_cu_main4cuda3std6ranges3__45__cpo9iter_swapE
	.align		8
        /*00b0*/ 	.dword	_ZN30_INTERNAL_7e1908e7_4_k_cu_main4cuda3std6ranges3__45__cpo4nextE
	.align		8
        /*00b8*/ 	.dword	_ZN30_INTERNAL_7e1908e7_4_k_cu_main4cuda3std6ranges3__45__cpo4prevE
	.align		8
        /*00c0*/ 	.dword	_ZN30_INTERNAL_7e1908e7_4_k_cu_main4cuda3std6ranges3__45__cpo4dataE
	.align		8
        /*00c8*/ 	.dword	_ZN30_INTERNAL_7e1908e7_4_k_cu_main4cuda3std6ranges3__45__cpo5cdataE
	.align		8
        /*00d0*/ 	.dword	_ZN30_INTERNAL_7e1908e7_4_k_cu_main4cuda3std6ranges3__45__cpo4sizeE
	.align		8
        /*00d8*/ 	.dword	_ZN30_INTERNAL_7e1908e7_4_k_cu_main4cuda3std6ranges3__45__cpo5ssizeE
	.align		8
        /*00e0*/ 	.dword	_ZN30_INTERNAL_7e1908e7_4_k_cu_main4cuda3std6ranges3__45__cpo8distanceE
	.align		8
        /*00e8*/ 	.dword	_ZN30_INTERNAL_7e1908e7_4_k_cu_main6thrust24THRUST_300001_SM_1000_NS8cuda_cub3parE
	.align		8
        /*00f0*/ 	.dword	_ZN30_INTERNAL_7e1908e7_4_k_cu_main6thrust24THRUST_300001_SM_1000_NS8cuda_cub10par_nosyncE
	.align		8
        /*00f8*/ 	.dword	_ZN30_INTERNAL_7e1908e7_4_k_cu_main6thrust24THRUST_300001_SM_1000_NS6system6detail10sequential3seqE
	.align		8
        /*0100*/ 	.dword	_ZN30_INTERNAL_7e1908e7_4_k_cu_main6thrust24THRUST_300001_SM_1000_NS12placeholders2_1E
	.align		8
        /*0108*/ 	.dword	_ZN30_INTERNAL_7e1908e7_4_k_cu_main6thrust24THRUST_300001_SM_1000_NS12placeholders2_2E
	.align		8
        /*0110*/ 	.dword	_ZN30_INTERNAL_7e1908e7_4_k_cu_main6thrust24THRUST_300001_SM_1000_NS12placeholders2_3E
	.align		8
        /*0118*/ 	.dword	_ZN30_INTERNAL_7e1908e7_4_k_cu_main6thrust24THRUST_300001_SM_1000_NS12placeholders2_4E
	.align		8
        /*0120*/ 	.dword	_ZN30_INTERNAL_7e1908e7_4_k_cu_main6thrust24THRUST_300001_SM_1000_NS12placeholders2_5E
	.align		8
        /*0128*/ 	.dword	_ZN30_INTERNAL_7e1908e7_4_k_cu_main6thrust24THRUST_300001_SM_1000_NS12placeholders2_6E
	.align		8
        /*0130*/ 	.dword	_ZN30_INTERNAL_7e1908e7_4_k_cu_main6thrust24THRUST_300001_SM_1000_NS12placeholders2_7E
	.align		8
        /*0138*/ 	.dword	_ZN30_INTERNAL_7e1908e7_4_k_cu_main6thrust24THRUST_300001_SM_1000_NS12placeholders2_8E
	.align		8
        /*0140*/ 	.dword	_ZN30_INTERNAL_7e1908e7_4_k_cu_main6thrust24THRUST_300001_SM_1000_NS12placeholders2_9E
	.align		8
        /*0148*/ 	.dword	_ZN30_INTERNAL_7e1908e7_4_k_cu_main6thrust24THRUST_300001_SM_1000_NS12placeholders3_10E
	.align		8
        /*0150*/ 	.dword	_ZN30_INTERNAL_7e1908e7_4_k_cu_main6thrust24THRUST_300001_SM_1000_NS3seqE


//--------------------- .text._ZN3cub18CUB_300001_SM_10006detail9transform16transform_kernelINS2_10policy_hubILb1EN4cuda3std3__45tupleIJN6thrust24THRUST_300001_SM_1000_NS6detail15normal_iteratorINSA_10device_ptrIiEEEEEEEE10policy1000El3AddSF_JPiEEEvT0_iT1_T2_DpNS2_10kernel_argIT3_EE --------------------------
	.section	.text._ZN3cub18CUB_300001_SM_10006detail9transform16transform_kernelINS2_10policy_hubILb1EN4cuda3std3__45tupleIJN6thrust24THRUST_300001_SM_1000_NS6detail15normal_iteratorINSA_10device_ptrIiEEEEEEEE10policy1000El3AddSF_JPiEEEvT0_iT1_T2_DpNS2_10kernel_argIT3_EE,"ax",@progbits
	.align	128
        .global         _ZN3cub18CUB_300001_SM_10006detail9transform16transform_kernelINS2_10policy_hubILb1EN4cuda3std3__45tupleIJN6thrust24THRUST_300001_SM_1000_NS6detail15normal_iteratorINSA_10device_ptrIiEEEEEEEE10policy1000El3AddSF_JPiEEEvT0_iT1_T2_DpNS2_10kernel_argIT3_EE
        .type           _ZN3cub18CUB_300001_SM_10006detail9transform16transform_kernelINS2_10policy_hubILb1EN4cuda3std3__45tupleIJN6thrust24THRUST_300001_SM_1000_NS6detail15normal_iteratorINSA_10device_ptrIiEEEEEEEE10policy1000El3AddSF_JPiEEEvT0_iT1_T2_DpNS2_10kernel_argIT3_EE,@function
        .size           _ZN3cub18CUB_300001_SM_10006detail9transform16transform_kernelINS2_10policy_hubILb1EN4cuda3std3__45tupleIJN6thrust24THRUST_300001_SM_1000_NS6detail15normal_iteratorINSA_10device_ptrIiEEEEEEEE10policy1000El3AddSF_JPiEEEvT0_iT1_T2_DpNS2_10kernel_argIT3_EE,(.L_x_47 - _ZN3cub18CUB_300001_SM_10006detail9transform16transform_kernelINS2_10policy_hubILb1EN4cuda3std3__45tupleIJN6thrust24THRUST_300001_SM_1000_NS6detail15normal_iteratorINSA_10device_ptrIiEEEEEEEE10policy1000El3AddSF_JPiEEEvT0_iT1_T2_DpNS2_10kernel_argIT3_EE)
        .other          _ZN3cub18CUB_300001_SM_10006detail9transform16transform_kernelINS2_10policy_hubILb1EN4cuda3std3__45tupleIJN6thrust24THRUST_300001_SM_1000_NS6detail15normal_iteratorINSA_10device_ptrIiEEEEEEEE10policy1000El3AddSF_JPiEEEvT0_iT1_T2_DpNS2_10kernel_argIT3_EE,@"STO_CUDA_ENTRY STV_DEFAULT"
_ZN3cub18CUB_300001_SM_10006detail9transform16transform_kernelINS2_10policy_hubILb1EN4cuda3std3__45tupleIJN6thrust24THRUST_300001_SM_1000_NS6detail15normal_iteratorINSA_10device_ptrIiEEEEEEEE10policy1000El3AddSF_JPiEEEvT0_iT1_T2_DpNS2_10kernel_argIT3_EE:
.text._ZN3cub18CUB_300001_SM_10006detail9transform16transform_kernelINS2_10policy_hubILb1EN4cuda3std3__45tupleIJN6thrust24THRUST_300001_SM_1000_NS6detail15normal_iteratorINSA_10device_ptrIiEEEEEEEE10policy1000El3AddSF_JPiEEEvT0_iT1_T2_DpNS2_10kernel_argIT3_EE:
[----:B------:R-:W-:Y:S08]  /*0000*/  LDC R1, c[0x0][0x37c] ;  /* 0x0000df00ff017b82 */ /* 0x000ff00000000800 */
[----:B------:R-:W0:Y:S01]  /*0010*/  LDC R0, c[0x0][0x388] ;  /* 0x0000e200ff007b82 */ /* 0x000e220000000800 */
[----:B------:R-:W1:Y:S01]  /*0020*/  LDCU.64 UR6, c[0x0][0x380] ;  /* 0x00007000ff0677ac */ /* 0x000e620008000a00 */
[----:B------:R-:W2:Y:S01]  /*0030*/  S2R R7, SR_TID.X ;  /* 0x0000000000077919 */ /* 0x000ea20000002100 */
[----:B------:R-:W-:Y:S05]  /*0040*/  BSSY.RECONVERGENT B0, `(.L_x_0) ;  /* 0x000001a000007945 */ /* 0x000fea0003800200 */
[----:B------:R-:W3:Y:S01]  /*0050*/  S2UR UR4, SR_CTAID.X ;  /* 0x00000000000479c3 */ /* 0x000ee20000002500 */
[----:B0-----:R-:W-:-:S05]  /*0060*/  IMAD.SHL.U32 R5, R0, 0x80, RZ ;  /* 0x0000008000057824 */ /* 0x001fca00078e00ff */
[----:B------:R-:W-:Y:S01]  /*0070*/  SHF.R.S32.HI R4, RZ, 0x1f, R5 ;  /* 0x0000001fff047819 */ /* 0x000fe20000011405 */
[----:B---3--:R-:W-:-:S04]  /*0080*/  IMAD.WIDE.U32 R2, R5, UR4, RZ ;  /* 0x0000000405027c25 */ /* 0x008fc8000f8e00ff */
[----:B------:R-:W-:Y:S01]  /*0090*/  IMAD R13, R4, UR4, RZ ;  /* 0x00000004040d7c24 */ /* 0x000fe2000f8e02ff */
[----:B-1----:R-:W-:Y:S01]  /*00a0*/  IADD3 R6, P1, PT, -R2, UR6, RZ ;  /* 0x0000000602067c10 */ /* 0x002fe2000ff3e1ff */
[----:B--2---:R-:W-:Y:S02]  /*00b0*/  IMAD.SHL.U32 R11, R7, 0x80, RZ ;  /* 0x00000080070b7824 */ /* 0x004fe400078e00ff */
[----:B------:R-:W-:Y:S01]  /*00c0*/  IMAD.IADD R13, R3, 0x1, R13 ;  /* 0x00000001030d7824 */ /* 0x000fe200078e020d */
[----:B------:R-:W-:-:S04]  /*00d0*/  ISETP.LT.U32.AND P0, PT, R6, R5, PT ;  /* 0x000000050600720c */ /* 0x000fc80003f01070 */
[----:B------:R-:W-:-:S04]  /*00e0*/  IADD3.X R9, PT, PT, ~R13, UR7, RZ, P1, !PT ;  /* 0x000000070d097c10 */ /* 0x000fc80008ffe5ff */
[----:B------:R-:W-:-:S04]  /*00f0*/  ISETP.LT.AND.EX P0, PT, R9, R4, PT, P0 ;  /* 0x000000040900720c */ /* 0x000fc80003f01300 */
[----:B------:R-:W-:-:S04]  /*0100*/  SEL R6, R6, R5, P0 ;  /* 0x0000000506067207 */ /* 0x000fc80000000000 */
[----:B------:R-:W-:-:S04]  /*0110*/  SHF.L.U32 R4, R6, 0x2, RZ ;  /* 0x0000000206047819 */ /* 0x000fc800000006ff */
[----:B------:R-:W-:-:S13]  /*0120*/  ISETP.GE.AND P0, PT, R11, R4, PT ;  /* 0x000000040b00720c */ /* 0x000fda0003f06270 */
[----:B------:R-:W-:Y:S05]  /*0130*/  @P0 BRA `(.L_x_1) ;  /* 0x0000000000280947 */ /* 0x000fea0003800000 */
[----:B------:R-:W0:Y:S02]  /*0140*/  LDC.64 R8, c[0x0][0x398] ;  /* 0x0000e600ff087b82 */ /* 0x000e240000000a00 */
[----:B0-----:R-:W-:-:S04]  /*0150*/  LEA R8, P0, R2, R8, 0x2 ;  /* 0x0000000802087211 */ /* 0x001fc800078010ff */
[----:B------:R-:W-:-:S03]  /*0160*/  LEA.HI.X R9, R2, R9, R13, 0x2, P0 ;  /* 0x0000000902097211 */ /* 0x000fc600000f140d */
[----:B------:R-:W-:-:S07]  /*0170*/  IMAD.WIDE.U32 R8, R7, 0x80, R8 ;  /* 0x0000008007087825 */ /* 0x000fce00078e0008 */
.L_x_2:
[----:B------:R-:W-:Y:S01]  /*0180*/  VIADD R11, R11, 0x4000 ;  /* 0x000040000b0b7836 */ /* 0x000fe20000000000 */
[----:B------:R0:W-:Y:S04]  /*0190*/  CCTL.E.PF2 [R8] ;  /* 0x000000000800798f */ /* 0x0001e80000800100 */
[----:B------:R-:W-:Y:S02]  /*01a0*/  ISETP.GE.AND P0, PT, R11, R4, PT ;  /* 0x000000040b00720c */ /* 0x000fe40003f06270 */
[----:B0-----:R-:W-:-:S05]  /*01b0*/  IADD3 R8, P1, PT, R8, 0x4000, RZ ;  /* 0x0000400008087810 */ /* 0x001fca0007f3e0ff */
[----:B------:R-:W-:-:S06]  /*01c0*/  IMAD.X R9, RZ, RZ, R9, P1 ;  /* 0x000000ffff097224 */ /* 0x000fcc00008e0609 */
[----:B------:R-:W-:Y:S05]  /*01d0*/  @!P0 BRA `(.L_x_2) ;  /* 0xfffffffc00e88947 */ /* 0x000fea000383ffff */
.L_x_1:
[----:B------:R-:W-:Y:S05]  /*01e0*/  BSYNC.RECONVERGENT B0 ;  /* 0x0000000000007941 */ /* 0x000fea0003800200 */
.L_x_0:
[----:B------:R-:W0:Y:S01]  /*01f0*/  LDCU.128 UR8, c[0x0][0x390] ;  /* 0x00007200ff0877ac */ /* 0x000e220008000c00 */
[----:B------:R-:W-:Y:S02]  /*0200*/  ISETP.NE.AND P0, PT, R5, R6, PT ;  /* 0x000000060500720c */ /* 0x000fe40003f05270 */
[C---:B------:R-:W-:Y:S01]  /*0210*/  SHF.L.U32 R3, R2.reuse, 0x2, RZ ;  /* 0x0000000202037819 */ /* 0x040fe200000006ff */
[----:B------:R-:W1:Y:S01]  /*0220*/  LDCU.64 UR4, c[0x0][0x358] ;  /* 0x00006b00ff0477ac */ /* 0x000e620008000a00 */
[----:B------:R-:W-:Y:S02]  /*0230*/  SHF.L.U64.HI R8, R2, 0x2, R13 ;  /* 0x0000000202087819 */ /* 0x000fe4000001020d */
[C---:B0-----:R-:W-:Y:S02]  /*0240*/  IADD3 R4, P1, PT, R3.reuse, UR10, RZ ;  /* 0x0000000a03047c10 */ /* 0x041fe4000ff3e0ff */
[----:B------:R-:W-:Y:S02]  /*0250*/  IADD3 R2, P2, PT, R3, UR8, RZ ;  /* 0x0000000803027c10 */ /* 0x000fe4000ff5e0ff */
[----:B------:R-:W-:-:S02]  /*0260*/  IADD3.X R5, PT, PT, R8, UR11, RZ, P1, !PT ;  /* 0x0000000b08057c10 */ /* 0x000fc40008ffe4ff */
[----:B------:R-:W-:Y:S01]  /*0270*/  IADD3.X R3, PT, PT, R8, UR9, RZ, P2, !PT ;  /* 0x0000000908037c10 */ /* 0x000fe200097fe4ff */
[----:B-1----:R-:W-:Y:S08]  /*0280*/  @!P0 BRA `(.L_x_3) ;  /* 0x0000000800ec8947 */ /* 0x002ff00003800000 */
[----:B------:R-:W-:-:S13]  /*0290*/  ISETP.GE.AND P0, PT, R0, 0x1, PT ;  /* 0x000000010000780c */ /* 0x000fda0003f06270 */
[----:B------:R-:W-:Y:S05]  /*02a0*/  @!P0 EXIT ;  /* 0x000000000000894d */ /* 0x000fea0003800000 */
[C---:B------:R-:W-:Y:S01]  /*02b0*/  ISETP.GE.U32.AND P0, PT, R0.reuse, 0x8, PT ;  /* 0x000000080000780c */ /* 0x040fe20003f06070 */
[----:B------:R-:W-:Y:S01]  /*02c0*/  IMAD.MOV.U32 R8, RZ, RZ, RZ ;  /* 0x000000ffff087224 */ /* 0x000fe200078e00ff */
[----:B------:R-:W-:-:S11]  /*02d0*/  LOP3.LUT R18, R0, 0x7, RZ, 0xc0, !PT ;  /* 0x0000000700127812 */ /* 0x000fd600078ec0ff */
[----:B------:R-:W-:Y:S05]  /*02e0*/  @!P0 BRA `(.L_x_4) ;  /* 0x0000000400cc8947 */ /* 0x000fea0003800000 */
[----:B------:R-:W-:-:S13]  /*02f0*/  ISETP.GE.AND P1, PT, R7, R6, PT ;  /* 0x000000060700720c */ /* 0x000fda0003f26270 */
[----:B------:R-:W-:-:S06]  /*0300*/  @!P1 IMAD.WIDE.U32 R8, R7, 0x4, R4 ;  /* 0x0000000407089825 */ /* 0x000fcc00078e0004 */
[----:B------:R-:W2:Y:S01]  /*0310*/  @!P1 LDG.E R8, desc[UR4][R8.64] ;  /* 0x0000000408089981 */ /* 0x000ea2000c1e1900 */
[C---:B------:R-:W-:Y:S02]  /*0320*/  VIADD R17, R7.reuse, 0x80 ;  /* 0x0000008007117836 */ /* 0x040fe40000000000 */
[----:B------:R-:W-:-:S03]  /*0330*/  @!P1 IMAD.WIDE.U32 R12, R7, 0x4, R2 ;  /* 0x00000004070c9825 */ /* 0x000fc600078e0002 */
[C---:B------:R-:W-:Y:S01]  /*0340*/  ISETP.GE.AND P0, PT, R17.reuse, R6, PT ;  /* 0x000000061100720c */ /* 0x040fe20003f06270 */
[----:B------:R-:W-:Y:S01]  /*0350*/  IMAD.WIDE R10, R17, 0x4, R4 ;  /* 0x00000004110a7825 */ /* 0x000fe200078e0204 */
[----:B--2---:R-:W-:-:S05]  /*0360*/  @!P1 IADD3 R15, PT, PT, R8, 0x1, RZ ;  /* 0x00000001080f9810 */ /* 0x004fca0007ffe0ff */
[----:B------:R0:W-:Y:S06]  /*0370*/  @!P1 STG.E desc[UR4][R12.64], R15 ;  /* 0x0000000f0c009986 */ /* 0x0001ec000c101904 */
[----:B------:R-:W2:Y:S01]  /*0380*/  @!P0 LDG.E R14, desc[UR4][R10.64] ;  /* 0x000000040a0e8981 */ /* 0x000ea2000c1e1900 */
[C---:B------:R-:W-:Y:S01]  /*0390*/  VIADD R19, R7.reuse, 0x100 ;  /* 0x0000010007137836 */ /* 0x040fe20000000000 */
[C---:B------:R-:W-:Y:S01]  /*03a0*/  IADD3 R23, PT, PT, R7.reuse, 0x200, RZ ;  /* 0x0000020007177810 */ /* 0x040fe20007ffe0ff */
[----:B------:R-:W-:Y:S01]  /*03b0*/  VIADD R21, R7, 0x180 ;  /* 0x0000018007157836 */ /* 0x000fe20000000000 */
[----:B------:R-:W-:Y:S01]  /*03c0*/  LOP3.LUT R8, R0, 0x7ffffff8, RZ, 0xc0, !PT ;  /* 0x7ffffff800087812 */ /* 0x000fe200078ec0ff */
[----:B------:R-:W-:Y:S01]  /*03d0*/  BSSY.RECONVERGENT B0, `(.L_x_5) ;  /* 0x0000012000007945 */ /* 0x000fe20003800200 */
[-C--:B------:R-:W-:Y:S01]  /*03e0*/  ISETP.GE.AND P6, PT, R19, R6.reuse, PT ;  /* 0x000000061300720c */ /* 0x080fe20003fc6270 */
[----:B------:R-:W-:Y:S01]  /*03f0*/  VIADD R19, R7, 0x280 ;  /* 0x0000028007137836 */ /* 0x000fe20000000000 */
[-C--:B------:R-:W-:Y:S01]  /*0400*/  ISETP.GE.AND P5, PT, R21, R6.reuse, PT ;  /* 0x000000061500720c */ /* 0x080fe20003fa6270 */
[----:B0-----:R-:W-:Y:S01]  /*0410*/  IMAD.WIDE R12, R17, 0x4, R2 ;  /* 0x00000004110c7825 */ /* 0x001fe200078e0202 */
[----:B------:R-:W-:-:S02]  /*0420*/  ISETP.GE.AND P4, PT, R23, R6, PT ;  /* 0x000000061700720c */ /* 0x000fc40003f86270 */
[C---:B------:R-:W-:Y:S01]  /*0430*/  IADD3 R23, PT, PT, R7.reuse, 0x380, RZ ;  /* 0x0000038007177810 */ /* 0x040fe20007ffe0ff */
[----:B------:R-:W-:Y:S01]  /*0440*/  VIADD R21, R7, 0x300 ;  /* 0x0000030007157836 */ /* 0x000fe20000000000 */
[-C--:B------:R-:W-:Y:S02]  /*0450*/  ISETP.GE.AND P3, PT, R19, R6.reuse, PT ;  /* 0x000000061300720c */ /* 0x080fe40003f66270 */
[-C--:B------:R-:W-:Y:S02]  /*0460*/  ISETP.GE.AND P1, PT, R23, R6.reuse, PT ;  /* 0x000000061700720c */ /* 0x080fe40003f26270 */
[----:B------:R-:W-:Y:S01]  /*0470*/  ISETP.GE.AND P2, PT, R21, R6, PT ;  /* 0x000000061500720c */ /* 0x000fe20003f46270 */
[----:B--2---:R-:W-:-:S05]  /*0480*/  @!P0 VIADD R9, R14, 0x1 ;  /* 0x000000010e098836 */ /* 0x004fca0000000000 */
[----:B------:R0:W-:Y:S01]  /*0490*/  @!P0 STG.E desc[UR4][R12.64], R9 ;  /* 0x000000090c008986 */ /* 0x0001e2000c101904 */
[----:B------:R-:W-:Y:S01]  /*04a0*/  ISETP.NE.AND P0, PT, R8, 0x8, PT ;  /* 0x000000080800780c */ /* 0x000fe20003f05270 */
[----:B------:R-:W-:-:S12]  /*04b0*/  @P6 BRA `(.L_x_6) ;  /* 0x00000000000c6947 */ /* 0x000fd80003800000 */
[----:B------:R-:W0:Y:S02]  /*04c0*/  LDG.E R0, desc[UR4][R10.64+0x200] ;  /* 0x000200040a007981 */ /* 0x000e24000c1e1900 */
[----:B0-----:R-:W-:-:S05]  /*04d0*/  VIADD R9, R0, 0x1 ;  /* 0x0000000100097836 */ /* 0x001fca0000000000 */
[----:B------:R1:W-:Y:S02]  /*04e0*/  STG.E desc[UR4][R12.64+0x200], R9 ;  /* 0x000200090c007986 */ /* 0x0003e4000c101904 */
.L_x_6:
[----:B------:R-:W-:Y:S05]  /*04f0*/  BSYNC.RECONVERGENT B0 ;  /* 0x0000000000007941 */ /* 0x000fea0003800200 */
.L_x_5:
[----:B------:R-:W-:Y:S04]  /*0500*/  BSSY.RECONVERGENT B0, `(.L_x_7) ;  /* 0x0000005000007945 */ /* 0x000fe80003800200 */
[----:B------:R-:W-:Y:S05]  /*0510*/  @P5 BRA `(.L_x_8) ;  /* 0x00000000000c5947 */ /* 0x000fea0003800000 */
[----:B------:R-:W0:Y:S02]  /*0520*/  LDG.E R0, desc[UR4][R10.64+0x400] ;  /* 0x000400040a007981 */ /* 0x000e24000c1e1900 */
[----:B01----:R-:W-:-:S05]  /*0530*/  IADD3 R9, PT, PT, R0, 0x1, RZ ;  /* 0x0000000100097810 */ /* 0x003fca0007ffe0ff */
[----:B------:R2:W-:Y:S02]  /*0540*/  STG.E desc[UR4][R12.64+0x400], R9 ;  /* 0x000400090c007986 */ /* 0x0005e4000c101904 */
.L_x_8:
[----:B------:R-:W-:Y:S05]  /*0550*/  BSYNC.RECONVERGENT B0 ;  /* 0x0000000000007941 */ /* 0x000fea0003800200 */
.L_x_7:
[----:B------:R-:W-:Y:S04]  /*0560*/  BSSY.RECONVERGENT B0, `(.L_x_9) ;  /* 0x0000005000007945 */ /* 0x000fe80003800200 */
[----:B------:R-:W-:Y:S05]  /*0570*/  @P4 BRA `(.L_x_10) ;  /* 0x00000000000c4947 */ /* 0x000fea0003800000 */
[----:B------:R-:W0:Y:S02]  /*0580*/  LDG.E R0, desc[UR4][R10.64+0x600] ;  /* 0x000600040a007981 */ /* 0x000e24000c1e1900 */
[----:B012---:R-:W-:-:S05]  /*0590*/  VIADD R9, R0, 0x1 ;  /* 0x0000000100097836 */ /* 0x007fca0000000000 */
[----:B------:R3:W-:Y:S02]  /*05a0*/  STG.E desc[UR4][R12.64+0x600], R9 ;  /* 0x000600090c007986 */ /* 0x0007e4000c101904 */
.L_x_10:
[----:B------:R-:W-:Y:S05]  /*05b0*/  BSYNC.RECONVERGENT B0 ;  /* 0x0000000000007941 */ /* 0x000fea0003800200 */
.L_x_9:
[----:B------:R-:W-:Y:S04]  /*05c0*/  BSSY.RECONVERGENT B0, `(.L_x_11) ;  /* 0x0000005000007945 */ /* 0x000fe80003800200 */
[----:B------:R-:W-:Y:S05]  /*05d0*/  @P3 BRA `(.L_x_12) ;  /* 0x00000000000c3947 */ /* 0x000fea0003800000 */
[----:B------:R-:W0:Y:S02]  /*05e0*/  LDG.E R0, desc[UR4][R10.64+0x800] ;  /* 0x000800040a007981 */ /* 0x000e24000c1e1900 */
[----:B0123--:R-:W-:-:S05]  /*05f0*/  VIADD R9, R0, 0x1 ;  /* 0x0000000100097836 */ /* 0x00ffca0000000000 */
[----:B------:R4:W-:Y:S02]  /*0600*/  STG.E desc[UR4][R12.64+0x800], R9 ;  /* 0x000800090c007986 */ /* 0x0009e4000c101904 */
.L_x_12:
[----:B------:R-:W-:Y:S05]  /*0610*/  BSYNC.RECONVERGENT B0 ;  /* 0x0000000000007941 */ /* 0x000fea0003800200 */
.L_x_11:
[----:B------:R-:W-:Y:S04]  /*0620*/  BSSY.RECONVERGENT B0, `(.L_x_13) ;  /* 0x0000005000007945 */ /* 0x000fe80003800200 */
[----:B------:R-:W-:Y:S05]  /*0630*/  @P2 BRA `(.L_x_14) ;  /* 0x00000000000c2947 */ /* 0x000fea0003800000 */
[----:B------:R-:W0:Y:S02]  /*0640*/  LDG.E R0, desc[UR4][R10.64+0xa00] ;  /* 0x000a00040a007981 */ /* 0x000e24000c1e1900 */
[----:B01234-:R-:W-:-:S05]  /*0650*/  IADD3 R9, PT, PT, R0, 0x1, RZ ;  /* 0x0000000100097810 */ /* 0x01ffca0007ffe0ff */
[----:B------:R0:W-:Y:S02]  /*0660*/  STG.E desc[UR4][R12.64+0xa00], R9 ;  /* 0x000a00090c007986 */ /* 0x0001e4000c101904 */
.L_x_14:
[----:B------:R-:W-:Y:S05]  /*0670*/  BSYNC.RECONVERGENT B0 ;  /* 0x0000000000007941 */ /* 0x000fea0003800200 */
.L_x_13:
[----:B------:R-:W-:Y:S04]  /*0680*/  BSSY.RECONVERGENT B0, `(.L_x_15) ;  /* 0x0000005000007945 */ /* 0x000fe80003800200 */
[----:B------:R-:W-:Y:S05]  /*0690*/  @P1 BRA `(.L_x_16) ;  /* 0x00000000000c1947 */ /* 0x000fea0003800000 */
[----:B------:R-:W0:Y:S02]  /*06a0*/  LDG.E R10, desc[UR4][R10.64+0xc00] ;  /* 0x000c00040a0a7981 */ /* 0x000e24000c1e1900 */
[----:B01234-:R-:W-:-:S05]  /*06b0*/  VIADD R9, R10, 0x1 ;  /* 0x000000010a097836 */ /* 0x01ffca0000000000 */
[----:B------:R0:W-:Y:S02]  /*06c0*/  STG.E desc[UR4][R12.64+0xc00], R9 ;  /* 0x000c00090c007986 */ /* 0x0001e4000c101904 */
.L_x_16:
[----:B------:R-:W-:Y:S05]  /*06d0*/  BSYNC.RECONVERGENT B0 ;  /* 0x0000000000007941 */ /* 0x000fea0003800200 */
.L_x_15:
[----:B------:R-:W-:Y:S05]  /*06e0*/  @!P0 BRA `(.L_x_4) ;  /* 0x0000000000cc8947 */ /* 0x000fea0003800000 */
[----:B------:R-:W-:-:S07]  /*06f0*/  IMAD.MOV.U32 R0, RZ, RZ, 0x8 ;  /* 0x00000008ff007424 */ /* 0x000fce00078e00ff */
.L_x_19:
[----:B01234-:R-:W-:-:S04]  /*0700*/  LEA R9, R0, R7, 0x7 ;  /* 0x0000000700097211 */ /* 0x01ffc800078e38ff */
[----:B------:R-:W-:-:S13]  /*0710*/  ISETP.GE.AND P0, PT, R9, R6, PT ;  /* 0x000000060900720c */ /* 0x000fda0003f06270 */
[----:B------:R-:W-:-:S06]  /*0720*/  @!P0 IMAD.WIDE.U32 R14, R9, 0x4, R4 ;  /* 0x00000004090e8825 */ /* 0x000fcc00078e0004 */
[----:B------:R-:W2:Y:S01]  /*0730*/  @!P0 LDG.E R14, desc[UR4][R14.64] ;  /* 0x000000040e0e8981 */ /* 0x000ea2000c1e1900 */
[C---:B------:R-:W-:Y:S02]  /*0740*/  VIADD R21, R9.reuse, 0x80 ;  /* 0x0000008009157836 */ /* 0x040fe40000000000 */
[----:B------:R-:W-:-:S03]  /*0750*/  @!P0 IMAD.WIDE.U32 R16, R9, 0x4, R2 ;  /* 0x0000000409108825 */ /* 0x000fc600078e0002 */
[C---:B------:R-:W-:Y:S01]  /*0760*/  ISETP.GE.AND P1, PT, R21.reuse, R6, PT ;  /* 0x000000061500720c */ /* 0x040fe20003f26270 */
[----:B------:R-:W-:-:S04]  /*0770*/  IMAD.WIDE R12, R21, 0x4, R4 ;  /* 0x00000004150c7825 */ /* 0x000fc800078e0204 */
[----:B--2---:R-:W-:-:S05]  /*0780*/  @!P0 VIADD R25, R14, 0x1 ;  /* 0x000000010e198836 */ /* 0x004fca0000000000 */
[----:B------:R-:W-:Y:S04]  /*0790*/  @!P0 STG.E desc[UR4][R16.64], R25 ;  /* 0x0000001910008986 */ /* 0x000fe8000c101904 */
[----:B------:R-:W2:Y:S01]  /*07a0*/  @!P1 LDG.E R19, desc[UR4][R12.64] ;  /* 0x000000040c139981 */ /* 0x000ea2000c1e1900 */
[----:B------:R-:W-:-:S04]  /*07b0*/  IADD3 R11, PT, PT, R9, 0x100, RZ ;  /* 0x00000100090b7810 */ /* 0x000fc80007ffe0ff */
[----:B------:R-:W-:Y:S01]  /*07c0*/  ISETP.GE.AND P0, PT, R11, R6, PT ;  /* 0x000000060b00720c */ /* 0x000fe20003f06270 */
[----:B------:R-:W-:-:S04]  /*07d0*/  IMAD.WIDE R10, R21, 0x4, R2 ;  /* 0x00000004150a7825 */ /* 0x000fc800078e0202 */
[----:B--2---:R-:W-:-:S05]  /*07e0*/  @!P1 VIADD R19, R19, 0x1 ;  /* 0x0000000113139836 */ /* 0x004fca0000000000 */
[----:B------:R0:W-:Y:S04]  /*07f0*/  @!P1 STG.E desc[UR4][R10.64], R19 ;  /* 0x000000130a009986 */ /* 0x0001e8000c101904 */
[----:B------:R-:W2:Y:S01]  /*0800*/  @!P0 LDG.E R14, desc[UR4][R12.64+0x200] ;  /* 0x000200040c0e8981 */ /* 0x000ea2000c1e1900 */
[----:B------:R-:W-:-:S05]  /*0810*/  VIADD R15, R9, 0x180 ;  /* 0x00000180090f7836 */ /* 0x000fca0000000000 */
[----:B------:R-:W-:Y:S02]  /*0820*/  ISETP.GE.AND P1, PT, R15, R6, PT ;  /* 0x000000060f00720c */ /* 0x000fe40003f26270 */
[----:B--2---:R-:W-:-:S05]  /*0830*/  @!P0 IADD3 R23, PT, PT, R14, 0x1, RZ ;  /* 0x000000010e178810 */ /* 0x004fca0007ffe0ff */
[----:B------:R1:W-:Y:S06]  /*0840*/  @!P0 STG.E desc[UR4][R10.64+0x200], R23 ;  /* 0x000200170a008986 */ /* 0x0003ec000c101904 */
[----:B------:R-:W2:Y:S01]  /*0850*/  @!P1 LDG.E R14, desc[UR4][R12.64+0x400] ;  /* 0x000400040c0e9981 */ /* 0x000ea2000c1e1900 */
[----:B------:R-:W-:-:S05]  /*0860*/  VIADD R15, R9, 0x200 ;  /* 0x00000200090f7836 */ /* 0x000fca0000000000 */
[----:B------:R-:W-:Y:S01]  /*0870*/  ISETP.GE.AND P0, PT, R15, R6, PT ;  /* 0x000000060f00720c */ /* 0x000fe20003f06270 */
[----:B--2---:R-:W-:-:S05]  /*0880*/  @!P1 VIADD R21, R14, 0x1 ;  /* 0x000000010e159836 */ /* 0x004fca0000000000 */
[----:B------:R1:W-:Y:S07]  /*0890*/  @!P1 STG.E desc[UR4][R10.64+0x400], R21 ;  /* 0x000400150a009986 */ /* 0x0003ee000c101904 */
[----:B------:R-:W0:Y:S01]  /*08a0*/  @!P0 LDG.E R14, desc[UR4][R12.64+0x600] ;  /* 0x000600040c0e8981 */ /* 0x000e22000c1e1900 */
[----:B------:R-:W-:-:S04]  /*08b0*/  IADD3 R15, PT, PT, R9, 0x280, RZ ;  /* 0x00000280090f7810 */ /* 0x000fc80007ffe0ff */
[----:B------:R-:W-:Y:S01]  /*08c0*/  ISETP.GE.AND P1, PT, R15, R6, PT ;  /* 0x000000060f00720c */ /* 0x000fe20003f26270 */
[----:B------:R-:W-:Y:S02]  /*08d0*/  VIADD R15, R9, 0x300 ;  /* 0x00000300090f7836 */ /* 0x000fe40000000000 */
[----:B0-----:R-:W-:-:S05]  /*08e0*/  @!P0 VIADD R19, R14, 0x1 ;  /* 0x000000010e138836 */ /* 0x001fca0000000000 */
[----:B------:R1:W-:Y:S05]  /*08f0*/  @!P0 STG.E desc[UR4][R10.64+0x600], R19 ;  /* 0x000600130a008986 */ /* 0x0003ea000c101904 */
[----:B------:R-:W2:Y:S01]  /*0900*/  @!P1 LDG.E R14, desc[UR4][R12.64+0x800] ;  /* 0x000800040c0e9981 */ /* 0x000ea2000c1e1900 */
[----:B------:R-:W-:Y:S02]  /*0910*/  ISETP.GE.AND P0, PT, R15, R6, PT ;  /* 0x000000060f00720c */ /* 0x000fe40003f06270 */
[----:B--2---:R-:W-:-:S05]  /*0920*/  @!P1 IADD3 R17, PT, PT, R14, 0x1, RZ ;  /* 0x000000010e119810 */ /* 0x004fca0007ffe0ff */
[----:B------:R1:W-:Y:S06]  /*0930*/  @!P1 STG.E desc[UR4][R10.64+0x800], R17 ;  /* 0x000800110a009986 */ /* 0x0003ec000c101904 */
[----:B------:R-:W2:Y:S01]  /*0940*/  @!P0 LDG.E R14, desc[UR4][R12.64+0xa00] ;  /* 0x000a00040c0e8981 */ /* 0x000ea2000c1e1900 */
[----:B------:R-:W-:Y:S01]  /*0950*/  VIADD R9, R9, 0x380 ;  /* 0x0000038009097836 */ /* 0x000fe20000000000 */
[----:B------:R-:W-:Y:S01]  /*0960*/  IADD3 R0, PT, PT, R0, 0x8, RZ ;  /* 0x0000000800007810 */ /* 0x000fe20007ffe0ff */
[----:B------:R-:W-:Y:S03]  /*0970*/  BSSY.RECONVERGENT B0, `(.L_x_17) ;  /* 0x0000009000007945 */ /* 0x000fe60003800200 */
[----:B------:R-:W-:Y:S01]  /*0980*/  ISETP.NE.AND P1, PT, R0, R8, PT ;  /* 0x000000080000720c */ /* 0x000fe20003f25270 */
[----:B--2---:R-:W-:-:S05]  /*0990*/  @!P0 VIADD R15, R14, 0x1 ;  /* 0x000000010e0f8836 */ /* 0x004fca0000000000 */
[----:B------:R1:W-:Y:S01]  /*09a0*/  @!P0 STG.E desc[UR4][R10.64+0xa00], R15 ;  /* 0x000a000f0a008986 */ /* 0x0003e2000c101904 */
[----:B------:R-:W-:-:S13]  /*09b0*/  ISETP.GE.AND P0, PT, R9, R6, PT ;  /* 0x000000060900720c */ /* 0x000fda0003f06270 */
[----:B-1----:R-:W-:Y:S05]  /*09c0*/  @P0 BRA `(.L_x_18) ;  /* 0x00000000000c0947 */ /* 0x002fea0003800000 */
[----:B------:R-:W2:Y:S02]  /*09d0*/  LDG.E R12, desc[UR4][R12.64+0xc00] ;  /* 0x000c00040c0c7981 */ /* 0x000ea4000c1e1900 */
[----:B--2---:R-:W-:-:S05]  /*09e0*/  VIADD R9, R12, 0x1 ;  /* 0x000000010c097836 */ /* 0x004fca0000000000 */
[----:B------:R0:W-:Y:S02]  /*09f0*/  STG.E desc[UR4][R10.64+0xc00], R9 ;  /* 0x000c00090a007986 */ /* 0x0001e4000c101904 */
.L_x_18:
[----:B------:R-:W-:Y:S05]  /*0a00*/  BSYNC.RECONVERGENT B0 ;  /* 0x0000000000007941 */ /* 0x000fea0003800200 */
.L_x_17:
[----:B------:R-:W-:Y:S05]  /*0a10*/  @P1 BRA `(.L_x_19) ;  /* 0xfffffffc00381947 */ /* 0x000fea000383ffff */
.L_x_4:
[----:B------:R-:W-:-:S13]  /*0a20*/  ISETP.NE.AND P0, PT, R18, RZ, PT ;  /* 0x000000ff1200720c */ /* 0x000fda0003f05270 */
[----:B------:R-:W-:Y:S05]  /*0a30*/  @!P0 EXIT ;  /* 0x000000000000894d */ /* 0x000fea0003800000 */
[----:B------:R-:W5:Y:S01]  /*0a40*/  LDC R0, c[0x0][0x388] ;  /* 0x0000e200ff007b82 */ /* 0x000f620000000800 */
[----:B------:R-:W-:Y:S02]  /*0a50*/  ISETP.GE.U32.AND P0, PT, R18, 0x4, PT ;  /* 0x000000041200780c */ /* 0x000fe40003f06070 */
[----:B-----5:R-:W-:-:S04]  /*0a60*/  LOP3.LUT R20, R0, 0x3, RZ, 0xc0, !PT ;  /* 0x0000000300147812 */ /* 0x020fc800078ec0ff */
[----:B------:R-:W-:-:S07]  /*0a70*/  ISETP.NE.AND P2, PT, R20, RZ, PT ;  /* 0x000000ff1400720c */ /* 0x000fce0003f45270 */
[----:B------:R-:W-:Y:S06]  /*0a80*/  @!P0 BRA `(.L_x_20) ;  /* 0x0000000000748947 */ /* 0x000fec0003800000 */
[----:B------:R-:W-:-:S05]  /*0a90*/  IMAD R19, R8, 0x80, R7 ;  /* 0x0000008008137824 */ /* 0x000fca00078e0207 */
[----:B------:R-:W-:-:S13]  /*0aa0*/  ISETP.GE.AND P0, PT, R19, R6, PT ;  /* 0x000000061300720c */ /* 0x000fda0003f06270 */
[----:B0-----:R-:W-:-:S06]  /*0ab0*/  @!P0 IMAD.WIDE R10, R19, 0x4, R4 ;  /* 0x00000004130a8825 */ /* 0x001fcc00078e0204 */
[----:B------:R-:W5:Y:S01]  /*0ac0*/  @!P0 LDG.E R10, desc[UR4][R10.64] ;  /* 0x000000040a0a8981 */ /* 0x000f62000c1e1900 */
[C---:B------:R-:W-:Y:S01]  /*0ad0*/  IADD3 R17, PT, PT, R19.reuse, 0x80, RZ ;  /* 0x0000008013117810 */ /* 0x040fe20007ffe0ff */
[----:B-1234-:R-:W-:-:S03]  /*0ae0*/  @!P0 IMAD.WIDE R12, R19, 0x4, R2 ;  /* 0x00000004130c8825 */ /* 0x01efc600078e0202 */
[----:B------:R-:W-:-:S13]  /*0af0*/  ISETP.GE.AND P1, PT, R17, R6, PT ;  /* 0x000000061100720c */ /* 0x000fda0003f26270 */
[----:B------:R-:W-:-:S04]  /*0b00*/  @!P1 IMAD.WIDE R14, R17, 0x4, R4 ;  /* 0x00000004110e9825 */ /* 0x000fc800078e0204 */
[----:B-----5:R-:W-:-:S05]  /*0b10*/  @!P0 VIADD R9, R10, 0x1 ;  /* 0x000000010a098836 */ /* 0x020fca0000000000 */
[----:B------:R0:W-:Y:S04]  /*0b20*/  @!P0 STG.E desc[UR4][R12.64], R9 ;  /* 0x000000090c008986 */ /* 0x0001e8000c101904 */
[----:B------:R-:W2:Y:S01]  /*0b30*/  @!P1 LDG.E R14, desc[UR4][R14.64] ;  /* 0x000000040e0e9981 */ /* 0x000ea2000c1e1900 */
[----:B------:R-:W-:Y:S02]  /*0b40*/  VIADD R23, R19, 0x100 ;  /* 0x0000010013177836 */ /* 0x000fe40000000000 */
[----:B------:R-:W-:-:S03]  /*0b50*/  @!P1 IMAD.WIDE R16, R17, 0x4, R2 ;  /* 0x0000000411109825 */ /* 0x000fc600078e0202 */
[----:B------:R-:W-:-:S13]  /*0b60*/  ISETP.GE.AND P0, PT, R23, R6, PT ;  /* 0x000000061700720c */ /* 0x000fda0003f06270 */
[----:B------:R-:W-:Y:S01]  /*0b70*/  @!P0 IMAD.WIDE R10, R23, 0x4, R4 ;  /* 0x00000004170a8825 */ /* 0x000fe200078e0204 */
[----:B--2---:R-:W-:-:S05]  /*0b80*/  @!P1 IADD3 R21, PT, PT, R14, 0x1, RZ ;  /* 0x000000010e159810 */ /* 0x004fca0007ffe0ff */
[----:B------:R1:W-:Y:S04]  /*0b90*/  @!P1 STG.E desc[UR4][R16.64], R21 ;  /* 0x0000001510009986 */ /* 0x0003e8000c101904 */
[----:B------:R-:W2:Y:S01]  /*0ba0*/  @!P0 LDG.E R10, desc[UR4][R10.64] ;  /* 0x000000040a0a8981 */ /* 0x000ea2000c1e1900 */
[----:B------:R-:W-:Y:S02]  /*0bb0*/  VIADD R19, R19, 0x180 ;  /* 0x0000018013137836 */ /* 0x000fe40000000000 */
[----:B0-----:R-:W-:-:S03]  /*0bc0*/  @!P0 IMAD.WIDE R12, R23, 0x4, R2 ;  /* 0x00000004170c8825 */ /* 0x001fc600078e0202 */
[----:B------:R-:W-:-:S13]  /*0bd0*/  ISETP.GE.AND P1, PT, R19, R6, PT ;  /* 0x000000061300720c */ /* 0x000fda0003f26270 */
[----:B------:R-:W-:-:S04]  /*0be0*/  @!P1 IMAD.WIDE R14, R19, 0x4, R4 ;  /* 0x00000004130e9825 */ /* 0x000fc800078e0204 */
[----:B--2---:R-:W-:-:S05]  /*0bf0*/  @!P0 VIADD R9, R10, 0x1 ;  /* 0x000000010a098836 */ /* 0x004fca0000000000 */
[----:B------:R1:W-:Y:S04]  /*0c00*/  @!P0 STG.E desc[UR4][R12.64], R9 ;  /* 0x000000090c008986 */ /* 0x0003e8000c101904 */
[----:B------:R-:W2:Y:S01]  /*0c10*/  @!P1 LDG.E R14, desc[UR4][R14.64] ;  /* 0x000000040e0e9981 */ /* 0x000ea2000c1e1900 */
[----:B------:R-:W-:-:S04]  /*0c20*/  @!P1 IMAD.WIDE R18, R19, 0x4, R2 ;  /* 0x0000000413129825 */ /* 0x000fc800078e0202 */
[----:B------:R-:W-:Y:S01]  /*0c30*/  VIADD R8, R8, 0x4 ;  /* 0x0000000408087836 */ /* 0x000fe20000000000 */
[----:B--2---:R-:W-:-:S05]  /*0c40*/  @!P1 IADD3 R23, PT, PT, R14, 0x1, RZ ;  /* 0x000000010e179810 */ /* 0x004fca0007ffe0ff */
[----:B------:R1:W-:Y:S02]  /*0c50*/  @!P1 STG.E desc[UR4][R18.64], R23 ;  /* 0x0000001712009986 */ /* 0x0003e4000c101904 */
.L_x_20:
[----:B------:R-:W-:Y:S05]  /*0c60*/  @!P2 EXIT ;  /* 0x000000000000a94d */ /* 0x000fea0003800000 */
[----:B------:R-:W-:Y:S02]  /*0c70*/  ISETP.NE.AND P0, PT, R20, 0x1, PT ;  /* 0x000000011400780c */ /* 0x000fe40003f05270 */
[----:B------:R-:W-:-:S04]  /*0c80*/  LOP3.LUT R0, R0, 0x1, RZ, 0xc0, !PT ;  /* 0x0000000100007812 */ /* 0x000fc800078ec0ff */
[----:B------:R-:W-:-:S07]  /*0c90*/  ISETP.NE.U32.AND P2, PT, R0, 0x1, PT ;  /* 0x000000010000780c */ /* 0x000fce0003f45070 */
[----:B------:R-:W-:Y:S06]  /*0ca0*/  @!P0 BRA `(.L_x_21) ;  /* 0x00000000003c8947 */ /* 0x000fec0003800000 */
[----:B01234-:R-:W-:-:S05]  /*0cb0*/  IMAD R13, R8, 0x80, R7 ;  /* 0x00000080080d7824 */ /* 0x01ffca00078e0207 */
[----:B------:R-:W-:-:S13]  /*0cc0*/  ISETP.GE.AND P0, PT, R13, R6, PT ;  /* 0x000000060d00720c */ /* 0x000fda0003f06270 */
[----:B------:R-:W-:-:S06]  /*0cd0*/  @!P0 IMAD.WIDE R10, R13, 0x4, R4 ;  /* 0x000000040d0a8825 */ /* 0x000fcc00078e0204 */
[----:B------:R-:W2:Y:S01]  /*0ce0*/  @!P0 LDG.E R10, desc[UR4][R10.64] ;  /* 0x000000040a0a8981 */ /* 0x000ea2000c1e1900 */
[C---:B------:R-:W-:Y:S01]  /*0cf0*/  IADD3 R17, PT, PT, R13.reuse, 0x80, RZ ;  /* 0x000000800d117810 */ /* 0x040fe20007ffe0ff */
[----:B------:R-:W-:-:S03]  /*0d00*/  @!P0 IMAD.WIDE R12, R13, 0x4, R2 ;  /* 0x000000040d0c8825 */ /* 0x000fc600078e0202 */
[----:B------:R-:W-:-:S13]  /*0d10*/  ISETP.GE.AND P1, PT, R17, R6, PT ;  /* 0x000000061100720c */ /* 0x000fda0003f26270 */
[----:B------:R-:W-:-:S04]  /*0d20*/  @!P1 IMAD.WIDE R14, R17, 0x4, R4 ;  /* 0x00000004110e9825 */ /* 0x000fc800078e0204 */
[----:B--2---:R-:W-:-:S05]  /*0d30*/  @!P0 VIADD R9, R10, 0x1 ;  /* 0x000000010a098836 */ /* 0x004fca0000000000 */
[----:B------:R0:W-:Y:S04]  /*0d40*/  @!P0 STG.E desc[UR4][R12.64], R9 ;  /* 0x000000090c008986 */ /* 0x0001e8000c101904 */
[----:B------:R-:W2:Y:S01]  /*0d50*/  @!P1 LDG.E R14, desc[UR4][R14.64] ;  /* 0x000000040e0e9981 */ /* 0x000ea2000c1e1900 */
[----:B------:R-:W-:Y:S01]  /*0d60*/  @!P1 IMAD.WIDE R16, R17, 0x4, R2 ;  /* 0x0000000411109825 */ /* 0x000fe200078e0202 */
[----:B------:R-:W-:-:S03]  /*0d70*/  IADD3 R8, PT, PT, R8, 0x2, RZ ;  /* 0x0000000208087810 */ /* 0x000fc60007ffe0ff */
[----:B--2---:R-:W-:-:S05]  /*0d80*/  @!P1 VIADD R19, R14, 0x1 ;  /* 0x000000010e139836 */ /* 0x004fca0000000000 */
[----:B------:R0:W-:Y:S02]  /*0d90*/  @!P1 STG.E desc[UR4][R16.64], R19 ;  /* 0x0000001310009986 */ /* 0x0001e4000c101904 */
.L_x_21:
[----:B------:R-:W-:Y:S05]  /*0da0*/  @P2 EXIT ;  /* 0x000000000000294d */ /* 0x000fea0003800000 */
[----:B------:R-:W-:-:S05]  /*0db0*/  IMAD R7, R8, 0x80, R7 ;  /* 0x0000008008077824 */ /* 0x000fca00078e0207 */
[----:B------:R-:W-:-:S13]  /*0dc0*/  ISETP.GE.AND P0, PT, R7, R6, PT ;  /* 0x000000060700720c */ /* 0x000fda0003f06270 */
[----:B------:R-:W-:Y:S05]  /*0dd0*/  @P0 EXIT ;  /* 0x000000000000094d */ /* 0x000fea0003800000 */
[----:B------:R-:W-:-:S06]  /*0de0*/  IMAD.WIDE R4, R7, 0x4, R4 ;  /* 0x0000000407047825 */ /* 0x000fcc00078e0204 */
[----:B------:R-:W5:Y:S01]  /*0df0*/  LDG.E R4, desc[UR4][R4.64] ;  /* 0x0000000404047981 */ /* 0x000f62000c1e1900 */
[----:B------:R-:W-:-:S04]  /*0e00*/  IMAD.WIDE R2, R7, 0x4, R2 ;  /* 0x0000000407027825 */ /* 0x000fc800078e0202 */
[----:B-----5:R-:W-:-:S05]  /*0e10*/  VIADD R7, R4, 0x1 ;  /* 0x0000000104077836 */ /* 0x020fca0000000000 */
[----:B------:R-:W-:Y:S01]  /*0e20*/  STG.E desc[UR4][R2.64], R7 ;  /* 0x0000000702007986 */ /* 0x000fe2000c101904 */
[----:B------:R-:W-:Y:S05]  /*0e30*/  EXIT ;  /* 0x000000000000794d */ /* 0x000fea0003800000 */
.L_x_3:
[----:B------:R-:W-:-:S13]  /*0e40*/  ISETP.GE.AND P0, PT, R0, 0x1, PT ;  /* 0x000000010000780c */ /* 0x000fda0003f06270 */
[----:B------:R-:W-:Y:S05]  /*0e50*/  @!P0 EXIT ;  /* 0x000000000000894d */ /* 0x000fea0003800000 */
[C---:B------:R-:W-:Y:S01]  /*0e60*/  ISETP.GE.U32.AND P1, PT, R0.reuse, 0x10, PT ;  /* 0x000000100000780c */ /* 0x040fe20003f26070 */
[----:B------:R-:W-:Y:S01]  /*0e70*/  HFMA2 R6, -RZ, RZ, 0, 0 ;  /* 0x00000000ff067431 */ /* 0x000fe200000001ff */
[----:B------:R-:W-:-:S04]  /*0e80*/  LOP3.LUT R20, R0, 0xf, RZ, 0xc0, !PT ;  /* 0x0000000f00147812 */ /* 0x000fc800078ec0ff */
[----:B------:R-:W-:-:S07]  /*0e90*/  ISETP.NE.AND P0, PT, R20, RZ, PT ;  /* 0x000000ff1400720c */ /* 0x000fce0003f05270 */
[----:B------:R-:W-:Y:S06]  /*0ea0*/  @!P1 BRA `(.L_x_22) ;  /* 0x0000000400189947 */ /* 0x000fec0003800000 */
[----:B------:R-:W-:Y:S01]  /*0eb0*/  IMAD.WIDE.U32 R14, R7, 0x4, RZ ;  /* 0x00000004070e7825 */ /* 0x000fe200078e00ff */
[----:B------:R-:W-:-:S03]  /*0ec0*/  LOP3.LUT R6, R0, 0x7ffffff0, RZ, 0xc0, !PT ;  /* 0x7ffffff000067812 */ /* 0x000fc600078ec0ff */
[----:B------:R-:W-:Y:S01]  /*0ed0*/  VIADD R12, R7, 0x480 ;  /* 0x00000480070c7836 */ /* 0x000fe20000000000 */
[----:B------:R-:W-:Y:S01]  /*0ee0*/  LOP3.LUT R13, R14, 0x1000, RZ, 0xfc, !PT ;  /* 0x000010000e0d7812 */ /* 0x000fe200078efcff */
[----:B------:R-:W-:-:S07]  /*0ef0*/  IMAD.MOV R14, RZ, RZ, -R6 ;  /* 0x000000ffff0e7224 */ /* 0x000fce00078e0a06 */
.L_x_23:
[----:B------:R-:W-:-:S04]  /*0f00*/  IADD3 R10, P1, PT, R13, R4, RZ ;  /* 0x000000040d0a7210 */ /* 0x000fc80007f3e0ff */
[----:B0-----:R-:W-:-:S05]  /*0f10*/  IADD3.X R11, PT, PT, R15, R5, RZ, P1, !PT ;  /* 0x000000050f0b7210 */ /* 0x001fca0000ffe4ff */
[----:B------:R-:W2:Y:S01]  /*0f20*/  LDG.E R16, desc[UR4][R10.64+-0x1000] ;  /* 0xfff000040a107981 */ /* 0x000ea2000c1e1900 */
[----:B------:R-:W-:-:S05]  /*0f30*/  IADD3 R8, P1, PT, R13, R2, RZ ;  /* 0x000000020d087210 */ /* 0x000fca0007f3e0ff */
[----:B------:R-:W-:Y:S02]  /*0f40*/  IMAD.X R9, R15, 0x1, R3, P1 ;  /* 0x000000010f097824 */ /* 0x000fe400008e0603 */
[----:B--2---:R-:W-:-:S05]  /*0f50*/  VIADD R17, R16, 0x1 ;  /* 0x0000000110117836 */ /* 0x004fca0000000000 */
[----:B------:R0:W-:Y:S04]  /*0f60*/  STG.E desc[UR4][R8.64+-0x1000], R17 ;  /* 0xfff0001108007986 */ /* 0x0001e8000c101904 */
[----:B------:R-:W2:Y:S02]  /*0f70*/  LDG.E R16, desc[UR4][R10.64+-0xe00] ;  /* 0xfff200040a107981 */ /* 0x000ea4000c1e1900 */
[----:B--2---:R-:W-:-:S05]  /*0f80*/  IADD3 R19, PT, PT, R16, 0x1, RZ ;  /* 0x0000000110137810 */ /* 0x004fca0007ffe0ff */
[----:B------:R-:W-:Y:S04]  /*0f90*/  STG.E desc[UR4][R8.64+-0xe00], R19 ;  /* 0xfff2001308007986 */ /* 0x000fe8000c101904 */
[----:B------:R-:W2:Y:S02]  /*0fa0*/  LDG.E R16, desc[UR4][R10.64+-0xc00] ;  /* 0xfff400040a107981 */ /* 0x000ea4000c1e1900 */
[----:B--2---:R-:W-:-:S05]  /*0fb0*/  VIADD R21, R16, 0x1 ;  /* 0x0000000110157836 */ /* 0x004fca0000000000 */
[----:B------:R1:W-:Y:S04]  /*0fc0*/  STG.E desc[UR4][R8.64+-0xc00], R21 ;  /* 0xfff4001508007986 */ /* 0x0003e8000c101904 */
[----:B------:R-:W2:Y:S02]  /*0fd0*/  LDG.E R16, desc[UR4][R10.64+-0xa00] ;  /* 0xfff600040a107981 */ /* 0x000ea4000c1e1900 */
[----:B--2---:R-:W-:-:S05]  /*0fe0*/  VIADD R23, R16, 0x1 ;  /* 0x0000000110177836 */ /* 0x004fca0000000000 */
[----:B------:R2:W-:Y:S04]  /*0ff0*/  STG.E desc[UR4][R8.64+-0xa00], R23 ;  /* 0xfff6001708007986 */ /* 0x0005e8000c101904 */
[----:B------:R-:W0:Y:S02]  /*1000*/  LDG.E R16, desc[UR4][R10.64+-0x800] ;  /* 0xfff800040a107981 */ /* 0x000e24000c1e1900 */
[----:B0-----:R-:W-:-:S05]  /*1010*/  IADD3 R17, PT, PT, R16, 0x1, RZ ;  /* 0x0000000110117810 */ /* 0x001fca0007ffe0ff */
[----:B------:R0:W-:Y:S04]  /*1020*/  STG.E desc[UR4][R8.64+-0x800], R17 ;  /* 0xfff8001108007986 */ /* 0x0001e8000c101904 */
[----:B------:R-:W3:Y:S02]  /*1030*/  LDG.E R16, desc[UR4][R10.64+-0x600] ;  /* 0xfffa00040a107981 */ /* 0x000ee4000c1e1900 */
[----:B---3--:R-:W-:-:S05]  /*1040*/  VIADD R25, R16, 0x1 ;  /* 0x0000000110197836 */ /* 0x008fca0000000000 */
[----:B------:R3:W-:Y:S04]  /*1050*/  STG.E desc[UR4][R8.64+-0x600], R25 ;  /* 0xfffa001908007986 */ /* 0x0007e8000c101904 */
[----:B------:R-:W1:Y:S02]  /*1060*/  LDG.E R16, desc[UR4][R10.64+-0x400] ;  /* 0xfffc00040a107981 */ /* 0x000e64000c1e1900 */
[----:B-1----:R-:W-:-:S05]  /*1070*/  VIADD R21, R16, 0x1 ;  /* 0x0000000110157836 */ /* 0x002fca0000000000 */
[----:B------:R1:W-:Y:S04]  /*1080*/  STG.E desc[UR4][R8.64+-0x400], R21 ;  /* 0xfffc001508007986 */ /* 0x0003e8000c101904 */
[----:B------:R-:W2:Y:S01]  /*1090*/  LDG.E R16, desc[UR4][R10.64+-0x200] ;  /* 0xfffe00040a107981 */ /* 0x000ea2000c1e1900 */
[----:B------:R-:W-:Y:S02]  /*10a0*/  IMAD.MOV.U32 R18, RZ, RZ, 0x600 ;  /* 0x00000600ff127424 */ /* 0x000fe400078e00ff */
[----:B------:R-:W-:Y:S01]  /*10b0*/  IMAD.MOV.U32 R19, RZ, RZ, 0x0 ;  /* 0x00000000ff137424 */ /* 0x000fe200078e00ff */
[----:B--2---:R-:W-:-:S05]  /*10c0*/  IADD3 R23, PT, PT, R16, 0x1, RZ ;  /* 0x0000000110177810 */ /* 0x004fca0007ffe0ff */
[----:B------:R2:W-:Y:S04]  /*10d0*/  STG.E desc[UR4][R8.64+-0x200], R23 ;  /* 0xfffe001708007986 */ /* 0x0005e8000c101904 */
[----:B------:R-:W3:Y:S01]  /*10e0*/  LDG.E R22, desc[UR4][R10.64] ;  /* 0x000000040a167981 */ /* 0x000ee2000c1e1900 */
[----:B------:R-:W-:-:S03]  /*10f0*/  IMAD.WIDE R18, R12, 0x4, R18 ;  /* 0x000000040c127825 */ /* 0x000fc600078e0212 */
[----:B------:R-:W-:-:S04]  /*1100*/  IADD3 R16, P1, PT, R18, R4, RZ ;  /* 0x0000000412107210 */ /* 0x000fc80007f3e0ff */
[----:B0-----:R-:W-:Y:S01]  /*1110*/  IADD3.X R17, PT, PT, R19, R5, RZ, P1, !PT ;  /* 0x0000000513117210 */ /* 0x001fe20000ffe4ff */
[----:B---3--:R-:W-:-:S05]  /*1120*/  VIADD R25, R22, 0x1 ;  /* 0x0000000116197836 */ /* 0x008fca0000000000 */
[----:B------:R0:W-:Y:S04]  /*1130*/  STG.E desc[UR4][R8.64], R25 ;  /* 0x0000001908007986 */ /* 0x0001e8000c101904 */
[----:B-1----:R-:W3:Y:S01]  /*1140*/  LDG.E R21, desc[UR4][R16.64+-0x600] ;  /* 0xfffa000410157981 */ /* 0x002ee2000c1e1900 */
[----:B------:R-:W-:-:S05]  /*1150*/  IADD3 R18, P1, PT, R18, R2, RZ ;  /* 0x0000000212127210 */ /* 0x000fca0007f3e0ff */
[----:B------:R-:W-:Y:S01]  /*1160*/  IMAD.X R19, R19, 0x1, R3, P1 ;  /* 0x0000000113137824 */ /* 0x000fe200008e0603 */
[----:B---3--:R-:W-:-:S05]  /*1170*/  IADD3 R21, PT, PT, R21, 0x1, RZ ;  /* 0x0000000115157810 */ /* 0x008fca0007ffe0ff */
[----:B------:R1:W-:Y:S04]  /*1180*/  STG.E desc[UR4][R18.64+-0x600], R21 ;  /* 0xfffa001512007986 */ /* 0x0003e8000c101904 */
[----:B------:R-:W3:Y:S02]  /*1190*/  LDG.E R10, desc[UR4][R16.64+-0x400] ;  /* 0xfffc0004100a7981 */ /* 0x000ee4000c1e1900 */
[----:B---3--:R-:W-:-:S05]  /*11a0*/  VIADD R11, R10, 0x1 ;  /* 0x000000010a0b7836 */ /* 0x008fca0000000000 */
[----:B------:R3:W-:Y:S04]  /*11b0*/  STG.E desc[UR4][R18.64+-0x400], R11 ;  /* 0xfffc000b12007986 */ /* 0x0007e8000c101904 */
[----:B------:R-:W2:Y:S02]  /*11c0*/  LDG.E R10, desc[UR4][R16.64+-0x200] ;  /* 0xfffe0004100a7981 */ /* 0x000ea4000c1e1900 */
[----:B--2---:R-:W-:-:S05]  /*11d0*/  VIADD R23, R10, 0x1 ;  /* 0x000000010a177836 */ /* 0x004fca0000000000 */
[----:B------:R2:W-:Y:S04]  /*11e0*/  STG.E desc[UR4][R18.64+-0x200], R23 ;  /* 0xfffe001712007986 */ /* 0x0005e8000c101904 */
[----:B0-----:R-:W4:Y:S02]  /*11f0*/  LDG.E R8, desc[UR4][R16.64] ;  /* 0x0000000410087981 */ /* 0x001f24000c1e1900 */
[----:B----4-:R-:W-:-:S05]  /*1200*/  IADD3 R9, PT, PT, R8, 0x1, RZ ;  /* 0x0000000108097810 */ /* 0x010fca0007ffe0ff */
[----:B------:R0:W-:Y:S04]  /*1210*/  STG.E desc[UR4][R18.64], R9 ;  /* 0x0000000912007986 */ /* 0x0001e8000c101904 */
[----:B------:R-:W1:Y:S02]  /*1220*/  LDG.E R8, desc[UR4][R16.64+0x200] ;  /* 0x0002000410087981 */ /* 0x000e64000c1e1900 */
[----:B-1----:R-:W-:-:S05]  /*1230*/  VIADD R21, R8, 0x1 ;  /* 0x0000000108157836 */ /* 0x002fca0000000000 */
[----:B------:R0:W-:Y:S04]  /*1240*/  STG.E desc[UR4][R18.64+0x200], R21 ;  /* 0x0002001512007986 */ /* 0x0001e8000c101904 */
[----:B------:R-:W3:Y:S02]  /*1250*/  LDG.E R8, desc[UR4][R16.64+0x400] ;  /* 0x0004000410087981 */ /* 0x000ee4000c1e1900 */
[----:B---3--:R-:W-:-:S05]  /*1260*/  VIADD R11, R8, 0x1 ;  /* 0x00000001080b7836 */ /* 0x008fca0000000000 */
[----:B------:R0:W-:Y:S04]  /*1270*/  STG.E desc[UR4][R18.64+0x400], R11 ;  /* 0x0004000b12007986 */ /* 0x0001e8000c101904 */
[----:B------:R-:W2:Y:S01]  /*1280*/  LDG.E R8, desc[UR4][R16.64+0x600] ;  /* 0x0006000410087981 */ /* 0x000ea2000c1e1900 */
[----:B------:R-:W-:Y:S01]  /*1290*/  VIADD R14, R14, 0x10 ;  /* 0x000000100e0e7836 */ /* 0x000fe20000000000 */
[----:B------:R-:W-:Y:S02]  /*12a0*/  IADD3 R13, P2, PT, R13, 0x2000, RZ ;  /* 0x000020000d0d7810 */ /* 0x000fe40007f5e0ff */
[----:B------:R-:W-:Y:S02]  /*12b0*/  IADD3 R12, PT, PT, R12, 0x800, RZ ;  /* 0x000008000c0c7810 */ /* 0x000fe40007ffe0ff */
[----:B------:R-:W-:Y:S01]  /*12c0*/  ISETP.NE.AND P1, PT, R14, RZ, PT ;  /* 0x000000ff0e00720c */ /* 0x000fe20003f25270 */
[----:B------:R-:W-:Y:S01]  /*12d0*/  IMAD.X R15, RZ, RZ, R15, P2 ;  /* 0x000000ffff0f7224 */ /* 0x000fe200010e060f */
[----:B--2---:R-:W-:-:S05]  /*12e0*/  IADD3 R23, PT, PT, R8, 0x1, RZ ;  /* 0x0000000108177810 */ /* 0x004fca0007ffe0ff */
[----:B------:R0:W-:Y:S06]  /*12f0*/  STG.E desc[UR4][R18.64+0x600], R23 ;  /* 0x0006001712007986 */ /* 0x0001ec000c101904 */
[----:B------:R-:W-:Y:S05]  /*1300*/  @P1 BRA `(.L_x_23) ;  /* 0xfffffff800fc1947 */ /* 0x000fea000383ffff */
.L_x_22:
[----:B------:R-:W-:Y:S05]  /*1310*/  @!P0 EXIT ;  /* 0x000000000000894d */ /* 0x000fea0003800000 */
[----:B------:R-:W-:Y:S02]  /*1320*/  ISETP.GE.U32.AND P0, PT, R20, 0x8, PT ;  /* 0x000000081400780c */ /* 0x000fe40003f06070 */
[----:B------:R-:W-:-:S04]  /*1330*/  LOP3.LUT R14, R0, 0x7, RZ, 0xc0, !PT ;  /* 0x00000007000e7812 */ /* 0x000fc800078ec0ff */
[----:B------:R-:W-:-:S07]  /*1340*/  ISETP.NE.AND P1, PT, R14, RZ, PT ;  /* 0x000000ff0e00720c */ /* 0x000fce0003f25270 */
[----:B------:R-:W-:Y:S06]  /*1350*/  @!P0 BRA `(.L_x_24) ;  /* 0x0000000000708947 */ /* 0x000fec0003800000 */
[----:B0-----:R-:W-:-:S04]  /*1360*/  IMAD R11, R6, 0x80, R7 ;  /* 0x00000080060b7824 */ /* 0x001fc800078e0207 */
[----:B------:R-:W-:-:S05]  /*1370*/  IMAD.WIDE R8, R11, 0x4, R4 ;  /* 0x000000040b087825 */ /* 0x000fca00078e0204 */
[----:B------:R-:W2:Y:S01]  /*1380*/  LDG.E R12, desc[UR4][R8.64] ;  /* 0x00000004080c7981 */ /* 0x000ea2000c1e1900 */
[----:B------:R-:W-:-:S04]  /*1390*/  IMAD.WIDE R10, R11, 0x4, R2 ;  /* 0x000000040b0a7825 */ /* 0x000fc800078e0202 */
[----:B--2---:R-:W-:-:S05]  /*13a0*/  VIADD R13, R12, 0x1 ;  /* 0x000000010c0d7836 */ /* 0x004fca0000000000 */
[----:B------:R0:W-:Y:S04]  /*13b0*/  STG.E desc[UR4][R10.64], R13 ;  /* 0x0000000d0a007986 */ /* 0x0001e8000c101904 */
[----:B------:R-:W2:Y:S02]  /*13c0*/  LDG.E R12, desc[UR4][R8.64+0x200] ;  /* 0x00020004080c7981 */ /* 0x000ea4000c1e1900 */
[----:B--2---:R-:W-:-:S05]  /*13d0*/  IADD3 R15, PT, PT, R12, 0x1, RZ ;  /* 0x000000010c0f7810 */ /* 0x004fca0007ffe0ff */
[----:B------:R1:W-:Y:S04]  /*13e0*/  STG.E desc[UR4][R10.64+0x200], R15 ;  /* 0x0002000f0a007986 */ /* 0x0003e8000c101904 */
[----:B------:R-:W2:Y:S02]  /*13f0*/  LDG.E R12, desc[UR4][R8.64+0x400] ;  /* 0x00040004080c7981 */ /* 0x000ea4000c1e1900 */
[----:B--2---:R-:W-:-:S05]  /*1400*/  VIADD R17, R12, 0x1 ;  /* 0x000000010c117836 */ /* 0x004fca0000000000 */
[----:B------:R2:W-:Y:S04]  /*1410*/  STG.E desc[UR4][R10.64+0x400], R17 ;  /* 0x000400110a007986 */ /* 0x0005e8000c101904 */
[----:B------:R-:W3:Y:S02]  /*1420*/  LDG.E R12, desc[UR4][R8.64+0x600] ;  /* 0x00060004080c7981 */ /* 0x000ee4000c1e1900 */
[----:B---3--:R-:W-:-:S05]  /*1430*/  VIADD R19, R12, 0x1 ;  /* 0x000000010c137836 */ /* 0x008fca0000000000 */
[----:B------:R3:W-:Y:S04]  /*1440*/  STG.E desc[UR4][R10.64+0x600], R19 ;  /* 0x000600130a007986 */ /* 0x0007e8000c101904 */
[----:B------:R-:W0:Y:S02]  /*1450*/  LDG.E R12, desc[UR4][R8.64+0x800] ;  /* 0x00080004080c7981 */ /* 0x000e24000c1e1900 */
[----:B0-----:R-:W-:-:S05]  /*1460*/  IADD3 R13, PT, PT, R12, 0x1, RZ ;  /* 0x000000010c0d7810 */ /* 0x001fca0007ffe0ff */
[----:B------:R4:W-:Y:S04]  /*1470*/  STG.E desc[UR4][R10.64+0x800], R13 ;  /* 0x0008000d0a007986 */ /* 0x0009e8000c101904 */
[----:B------:R-:W1:Y:S02]  /*1480*/  LDG.E R12, desc[UR4][R8.64+0xa00] ;  /* 0x000a0004080c7981 */ /* 0x000e64000c1e1900 */
[----:B-1----:R-:W-:-:S05]  /*1490*/  VIADD R15, R12, 0x1 ;  /* 0x000000010c0f7836 */ /* 0x002fca0000000000 */
[----:B------:R4:W-:Y:S04]  /*14a0*/  STG.E desc[UR4][R10.64+0xa00], R15 ;  /* 0x000a000f0a007986 */ /* 0x0009e8000c101904 */
[----:B------:R-:W2:Y:S02]  /*14b0*/  LDG.E R12, desc[UR4][R8.64+0xc00] ;  /* 0x000c0004080c7981 */ /* 0x000ea4000c1e1900 */
[----:B--2---:R-:W-:-:S05]  /*14c0*/  VIADD R17, R12, 0x1 ;  /* 0x000000010c117836 */ /* 0x004fca0000000000 */
[----:B------:R4:W-:Y:S04]  /*14d0*/  STG.E desc[UR4][R10.64+0xc00], R17 ;  /* 0x000c00110a007986 */ /* 0x0009e8000c101904 */
[----:B------:R-:W3:Y:S01]  /*14e0*/  LDG.E R12, desc[UR4][R8.64+0xe00] ;  /* 0x000e0004080c7981 */ /* 0x000ee2000c1e1900 */
[----:B------:R-:W-:Y:S01]  /*14f0*/  VIADD R6, R6, 0x8 ;  /* 0x0000000806067836 */ /* 0x000fe20000000000 */
[----:B---3--:R-:W-:-:S05]  /*1500*/  IADD3 R19, PT, PT, R12, 0x1, RZ ;  /* 0x000000010c137810 */ /* 0x008fca0007ffe0ff */
[----:B------:R4:W-:Y:S02]  /*1510*/  STG.E desc[UR4][R10.64+0xe00], R19 ;  /* 0x000e00130a007986 */ /* 0x0009e4000c101904 */
.L_x_24:
[----:B------:R-:W-:Y:S05]  /*1520*/  @!P1 EXIT ;  /* 0x000000000000994d */ /* 0x000fea0003800000 */
[----:B------:R-:W-:Y:S02]  /*1530*/  ISETP.GE.U32.AND P0, PT, R14, 0x4, PT ;  /* 0x000000040e00780c */ /* 0x000fe40003f06070 */
[----:B------:R-:W-:-:S04]  /*1540*/  LOP3.LUT R12, R0, 0x3, RZ, 0xc0, !PT ;  /* 0x00000003000c7812 */ /* 0x000fc800078ec0ff */
[----:B------:R-:W-:-:S07]  /*1550*/  ISETP.NE.AND P1, PT, R12, RZ, PT ;  /* 0x000000ff0c00720c */ /* 0x000fce0003f25270 */
[----:B------:R-:W-:Y:S06]  /*1560*/  @!P0 BRA `(.L_x_25) ;  /* 0x0000000000408947 */ /* 0x000fec0003800000 */
[----:B0-----:R-:W-:-:S04]  /*1570*/  IMAD R9, R6, 0x80, R7 ;  /* 0x0000008006097824 */ /* 0x001fc800078e0207 */
[----:B----4-:R-:W-:-:S05]  /*1580*/  IMAD.WIDE R10, R9, 0x4, R4 ;  /* 0x00000004090a7825 */ /* 0x010fca00078e0204 */
[----:B------:R-:W2:Y:S01]  /*1590*/  LDG.E R0, desc[UR4][R10.64] ;  /* 0x000000040a007981 */ /* 0x000ea2000c1e1900 */
[----:B------:R-:W-:Y:S01]  /*15a0*/  IMAD.WIDE R8, R9, 0x4, R2 ;  /* 0x0000000409087825 */ /* 0x000fe200078e0202 */
[----:B--2---:R-:W-:-:S05]  /*15b0*/  IADD3 R13, PT, PT, R0, 0x1, RZ ;  /* 0x00000001000d7810 */ /* 0x004fca0007ffe0ff */
[----:B------:R1:W-:Y:S04]  /*15c0*/  STG.E desc[UR4][R8.64], R13 ;  /* 0x0000000d08007986 */ /* 0x0003e8000c101904 */
[----:B------:R-:W2:Y:S02]  /*15d0*/  LDG.E R0, desc[UR4][R10.64+0x200] ;  /* 0x000200040a007981 */ /* 0x000ea4000c1e1900 */
[----:B--2---:R-:W-:-:S05]  /*15e0*/  VIADD R15, R0, 0x1 ;  /* 0x00000001000f7836 */ /* 0x004fca0000000000 */
[----:B------:R1:W-:Y:S04]  /*15f0*/  STG.E desc[UR4][R8.64+0x200], R15 ;  /* 0x0002000f08007986 */ /* 0x0003e8000c101904 */
[----:B------:R-:W2:Y:S02]  /*1600*/  LDG.E R0, desc[UR4][R10.64+0x400] ;  /* 0x000400040a007981 */ /* 0x000ea4000c1e1900 */
[----:B--2---:R-:W-:-:S05]  /*1610*/  VIADD R17, R0, 0x1 ;  /* 0x0000000100117836 */ /* 0x004fca0000000000 */
[----:B------:R1:W-:Y:S04]  /*1620*/  STG.E desc[UR4][R8.64+0x400], R17 ;  /* 0x0004001108007986 */ /* 0x0003e8000c101904 */
[----:B------:R-:W2:Y:S01]  /*1630*/  LDG.E R0, desc[UR4][R10.64+0x600] ;  /* 0x000600040a007981 */ /* 0x000ea2000c1e1900 */
[----:B------:R-:W-:Y:S01]  /*1640*/  VIADD R6, R6, 0x4 ;  /* 0x0000000406067836 */ /* 0x000fe20000000000 */
[----:B--2---:R-:W-:-:S05]  /*1650*/  IADD3 R19, PT, PT, R0, 0x1, RZ ;  /* 0x0000000100137810 */ /* 0x004fca0007ffe0ff */
[----:B------:R1:W-:Y:S02]  /*1660*/  STG.E desc[UR4][R8.64+0x600], R19 ;  /* 0x0006001308007986 */ /* 0x0003e4000c101904 */
.L_x_25:
[----:B------:R-:W-:Y:S05]  /*1670*/  @!P1 EXIT ;  /* 0x000000000000994d */ /* 0x000fea0003800000 */
[----:B0---4-:R-:W-:Y:S01]  /*1680*/  IMAD R11, R6, 0x80, R7 ;  /* 0x00000080060b7824 */ /* 0x011fe200078e0207 */
[----:B------:R-:W-:-:S07]  /*1690*/  IADD3 R0, PT, PT, -R12, RZ, RZ ;  /* 0x000000ff0c007210 */ /* 0x000fce0007ffe1ff */
.L_x_26:
[----:B-1----:R-:W-:-:S06]  /*16a0*/  IMAD.WIDE R8, R11, 0x4, R4 ;  /* 0x000000040b087825 */ /* 0x002fcc00078e0204 */
[----:B------:R-:W2:Y:S01]  /*16b0*/  LDG.E R8, desc[UR4][R8.64] ;  /* 0x0000000408087981 */ /* 0x000ea2000c1e1900 */
[----:B------:R-:W-:Y:S02]  /*16c0*/  VIADD R0, R0, 0x1 ;  /* 0x0000000100007836 */ /* 0x000fe40000000000 */
[----:B0-----:R-:W-:-:S03]  /*16d0*/  IMAD.WIDE R6, R11, 0x4, R2 ;  /* 0x000000040b067825 */ /* 0x001fc600078e0202 */
[----:B------:R-:W-:Y:S01]  /*16e0*/  ISETP.NE.AND P0, PT, R0, RZ, PT ;  /* 0x000000ff0000720c */ /* 0x000fe20003f05270 */
[----:B--2---:R-:W-:-:S05]  /*16f0*/  VIADD R13, R8, 0x1 ;  /* 0x00000001080d7836 */ /* 0x004fca0000000000 */
[----:B------:R0:W-:Y:S07]  /*1700*/  STG.E desc[UR4][R6.64], R13 ;  /* 0x0000000d06007986 */ /* 0x0001ee000c101904 */
[----:B------:R-:W-:Y:S05]  /*1710*/  @!P0 EXIT ;  /* 0x000000000000894d */ /* 0x000fea0003800000 */
[----:B------:R-:W-:Y:S01]  /*1720*/  IADD3 R11, PT, PT, R11, 0x80, RZ ;  /* 0x000000800b0b7810 */ /* 0x000fe20007ffe0ff */
[----:B------:R-:W-:Y:S06]  /*1730*/  BRA `(.L_x_26) ;  /* 0xfffffffc00d87947 */ /* 0x000fec000383ffff */
.L_x_27:
[----:B------:R-:W-:-:S00]  /*1740*/  BRA `(.L_x_27) ;  /* 0xfffffffc00fc7947 */ /* 0x000fc0000383ffff */
[----:B------:R-:W-:-:S00]  /*1750*/  NOP ;  /* 0x0000000000007918 */ /* 0x000fc00000000000 */
        /* <DEDUP_REMOVED lines=10> */
.L_x_47:


//--------------------- .text._ZN3cub18CUB_300001_SM_10006detail9transform16transform_kernelINS2_10policy_hubILb1EN4cuda3std3__45tupleIJN6thrust24THRUST_300001_SM_1000_NS6detail15normal_iteratorINSA_10device_ptrIiEEEEEEEE10policy1000Ei3AddSF_JPiEEEvT0_iT1_T2_DpNS2_10kernel_argIT3_EE --------------------------
	.section	.text._ZN3cub18CUB_300001_SM_10006detail9transform16transform_kernelINS2_10policy_hubILb1EN4cuda3std3__45tupleIJN6thrust24THRUST_300001_SM_1000_NS6detail15normal_iteratorINSA_10device_ptrIiEEEEEEEE10policy1000Ei3AddSF_JPiEEEvT0_iT1_T2_DpNS2_10kernel_argIT3_EE,"ax",@progbits
	.align	128
        .global         _ZN3cub18CUB_300001_SM_10006detail9transform16transform_kernelINS2_10policy_hubILb1EN4cuda3std3__45tupleIJN6thrust24THRUST_300001_SM_1000_NS6detail15normal_iteratorINSA_10device_ptrIiEEEEEEEE10policy1000Ei3AddSF_JPiEEEvT0_iT1_T2_DpNS2_10kernel_argIT3_EE
        .type           _ZN3cub18CUB_300001_SM_10006detail9transform16transform_kernelINS2_10policy_hubILb1EN4cuda3std3__45tupleIJN6thrust24THRUST_300001_SM_1000_NS6detail15normal_iteratorINSA_10device_ptrIiEEEEEEEE10policy1000Ei3AddSF_JPiEEEvT0_iT1_T2_DpNS2_10kernel_argIT3_EE,@function
        .size           _ZN3cub18CUB_300001_SM_10006detail9transform16transform_kernelINS2_10policy_hubILb1EN4cuda3std3__45tupleIJN6thrust24THRUST_300001_SM_1000_NS6detail15normal_iteratorINSA_10device_ptrIiEEEEEEEE10policy1000Ei3AddSF_JPiEEEvT0_iT1_T2_DpNS2_10kernel_argIT3_EE,(.L_x_48 - _ZN3cub18CUB_300001_SM_10006detail9transform16transform_kernelINS2_10policy_hubILb1EN4cuda3std3__45tupleIJN6thrust24THRUST_300001_SM_1000_NS6detail15normal_iteratorINSA_10device_ptrIiEEEEEEEE10policy1000Ei3AddSF_JPiEEEvT0_iT1_T2_DpNS2_10kernel_argIT3_EE)
        .other          _ZN3cub18CUB_300001_SM_10006detail9transform16transform_kernelINS2_10policy_hubILb1EN4cuda3std3__45tupleIJN6thrust24THRUST_300001_SM_1000_NS6detail15normal_iteratorINSA_10device_ptrIiEEEEEEEE10policy1000Ei3AddSF_JPiEEEvT0_iT1_T2_DpNS2_10kernel_argIT3_EE,@"STO_CUDA_ENTRY STV_DEFAULT"
_ZN3cub18CUB_300001_SM_10006detail9transform16transform_kernelINS2_10policy_hubILb1EN4cuda3std3__45tupleIJN6thrust24THRUST_300001_SM_1000_NS6detail15normal_iteratorINSA_10device_ptrIiEEEEEEEE10policy1000Ei3AddSF_JPiEEEvT0_iT1_T2_DpNS2_10kernel_argIT3_EE:
.text._ZN3cub18CUB_300001_SM_10006detail9transform16transform_kernelINS2_10policy_hubILb1EN4cuda3std3__45tupleIJN6thrust24THRUST_300001_SM_1000_NS6detail15normal_iteratorINSA_10device_ptrIiEEEEEEEE10policy1000Ei3AddSF_JPiEEEvT0_iT1_T2_DpNS2_10kernel_argIT3_EE:
[----:B------:R-:W-:Y:S08]  /*0000*/  LDC R1, c[0x0][0x37c] ;  /* 0x0000df00ff017b82 */ /* 0x000ff00000000800 */
[----:B------:R-:W0:Y:S01]  /*0010*/  LDC.64 R8, c[0x0][0x380] ;  /* 0x0000e000ff087b82 */ /* 0x000e220000000a00 */
[----:B------:R-:W1:Y:S01]  /*0020*/  S2R R0, SR_TID.X ;  /* 0x0000000000007919 */ /* 0x000e620000002100 */
[----:B------:R-:W2:Y:S01]  /*0030*/  LDCU.64 UR6, c[0x0][0x358] ;  /* 0x00006b00ff0677ac */ /* 0x000ea20008000a00 */
[----:B------:R-:W-:Y:S05]  /*0040*/  BSSY.RECONVERGENT B0, `(.L_x_28) ;  /* 0x0000016000007945 */ /* 0x000fea0003800200 */
[----:B------:R-:W3:Y:S08]  /*0050*/  S2UR UR4, SR_CTAID.X ;  /* 0x00000000000479c3 */ /* 0x000ef00000002500 */
[----:B------:R-:W4:Y:S01]  /*0060*/  LDC.64 R2, c[0x0][0x398] ;  /* 0x0000e600ff027b82 */ /* 0x000f220000000a00 */
[----:B0-----:R-:W-:-:S07]  /*0070*/  IMAD.SHL.U32 R7, R9, 0x80, RZ ;  /* 0x0000008009077824 */ /* 0x001fce00078e00ff */
[----:B------:R-:W0:Y:S01]  /*0080*/  LDC.64 R4, c[0x0][0x390] ;  /* 0x0000e400ff047b82 */ /* 0x000e220000000a00 */
[----:B---3--:R-:W-:Y:S01]  /*0090*/  IMAD R13, R7, UR4, RZ ;  /* 0x00000004070d7c24 */ /* 0x008fe2000f8e02ff */
[----:B-1----:R-:W-:-:S03]  /*00a0*/  SHF.L.U32 R15, R0, 0x7, RZ ;  /* 0x00000007000f7819 */ /* 0x002fc600000006ff */
[----:B------:R-:W-:-:S05]  /*00b0*/  IMAD.IADD R8, R8, 0x1, -R13 ;  /* 0x0000000108087824 */ /* 0x000fca00078e0a0d */
[CC--:B------:R-:W-:Y:S02]  /*00c0*/  VIMNMX R6, PT, PT, R7.reuse, R8.reuse, PT ;  /* 0x0000000807067248 */ /* 0x0c0fe40003fe0100 */
[----:B------:R-:W-:-:S03]  /*00d0*/  ISETP.GT.AND P0, PT, R7, R8, PT ;  /* 0x000000080700720c */ /* 0x000fc60003f04270 */
[----:B------:R-:W-:-:S05]  /*00e0*/  IMAD.SHL.U32 R12, R6, 0x4, RZ ;  /* 0x00000004060c7824 */ /* 0x000fca00078e00ff */
[----:B------:R-:W-:-:S13]  /*00f0*/  ISETP.GE.AND P1, PT, R15, R12, PT ;  /* 0x0000000c0f00720c */ /* 0x000fda0003f26270 */
[----:B--2-4-:R-:W-:Y:S05]  /*0100*/  @P1 BRA `(.L_x_29) ;  /* 0x0000000000241947 */ /* 0x014fea0003800000 */
[----:B------:R-:W1:Y:S02]  /*0110*/  LDC.64 R10, c[0x0][0x398] ;  /* 0x0000e600ff0a7b82 */ /* 0x000e640000000a00 */
[----:B-1----:R-:W-:-:S04]  /*0120*/  IMAD.WIDE.U32 R10, R0, 0x80, R10 ;  /* 0x00000080000a7825 */ /* 0x002fc800078e000a */
[----:B------:R-:W-:-:S07]  /*0130*/  IMAD.WIDE R10, R13, 0x4, R10 ;  /* 0x000000040d0a7825 */ /* 0x000fce00078e020a */
.L_x_30:
[----:B------:R-:W-:Y:S01]  /*0140*/  VIADD R15, R15, 0x4000 ;  /* 0x000040000f0f7836 */ /* 0x000fe20000000000 */
[----:B------:R1:W-:Y:S04]  /*0150*/  CCTL.E.PF2 [R10] ;  /* 0x000000000a00798f */ /* 0x0003e80000800100 */
[----:B------:R-:W-:Y:S02]  /*0160*/  ISETP.GE.AND P1, PT, R15, R12, PT ;  /* 0x0000000c0f00720c */ /* 0x000fe40003f26270 */
[----:B-1----:R-:W-:-:S04]  /*0170*/  IADD3 R10, P2, PT, R10, 0x4000, RZ ;  /* 0x000040000a0a7810 */ /* 0x002fc80007f5e0ff */
[----:B------:R-:W-:-:S07]  /*0180*/  IADD3.X R11, PT, PT, RZ, R11, RZ, P2, !PT ;  /* 0x0000000bff0b7210 */ /* 0x000fce00017fe4ff */
[----:B------:R-:W-:Y:S05]  /*0190*/  @!P1 BRA `(.L_x_30) ;  /* 0xfffffffc00e89947 */ /* 0x000fea000383ffff */
.L_x_29:
[----:B------:R-:W-:Y:S05]  /*01a0*/  BSYNC.RECONVERGENT B0 ;  /* 0x0000000000007941 */ /* 0x000fea0003800200 */
.L_x_28:
[----:B------:R-:W-:-:S04]  /*01b0*/  IMAD.WIDE R2, R13, 0x4, R2 ;  /* 0x000000040d027825 */ /* 0x000fc800078e0202 */
[----:B0-----:R-:W-:Y:S01]  /*01c0*/  IMAD.WIDE R4, R13, 0x4, R4 ;  /* 0x000000040d047825 */ /* 0x001fe200078e0204 */
[----:B------:R-:W-:Y:S06]  /*01d0*/  @P0 BRA `(.L_x_31) ;  /* 0x0000000800440947 */ /* 0x000fec0003800000 */
[----:B------:R-:W-:-:S13]  /*01e0*/  ISETP.GE.AND P0, PT, R9, 0x1, PT ;  /* 0x000000010900780c */ /* 0x000fda0003f06270 */
[----:B------:R-:W-:Y:S05]  /*01f0*/  @!P0 EXIT ;  /* 0x000000000000894d */ /* 0x000fea0003800000 */
[C---:B------:R-:W-:Y:S01]  /*0200*/  ISETP.GE.U32.AND P1, PT, R9.reuse, 0x10, PT ;  /* 0x000000100900780c */ /* 0x040fe20003f26070 */
[----:B------:R-:W-:Y:S01]  /*0210*/  IMAD.MOV.U32 R7, RZ, RZ, RZ ;  /* 0x000000ffff077224 */ /* 0x000fe200078e00ff */
[----:B------:R-:W-:-:S04]  /*0220*/  LOP3.LUT R20, R9, 0xf, RZ, 0xc0, !PT ;  /* 0x0000000f09147812 */ /* 0x000fc800078ec0ff */
[----:B------:R-:W-:-:S07]  /*0230*/  ISETP.NE.AND P0, PT, R20, RZ, PT ;  /* 0x000000ff1400720c */ /* 0x000fce0003f05270 */
[----:B------:R-:W-:Y:S06]  /*0240*/  @!P1 BRA `(.L_x_32) ;  /* 0x0000000400189947 */ /* 0x000fec0003800000 */
[----:B------:R-:W-:Y:S01]  /*0250*/  IMAD.WIDE.U32 R14, R0, 0x4, RZ ;  /* 0x00000004000e7825 */ /* 0x000fe200078e00ff */
[----:B------:R-:W-:-:S03]  /*0260*/  LOP3.LUT R7, R9, 0x7ffffff0, RZ, 0xc0, !PT ;  /* 0x7ffffff009077812 */ /* 0x000fc600078ec0ff */
[----:B------:R-:W-:Y:S01]  /*0270*/  VIADD R6, R0, 0x480 ;  /* 0x0000048000067836 */ /* 0x000fe20000000000 */
[----:B------:R-:W-:Y:S02]  /*0280*/  LOP3.LUT R13, R14, 0x1000, RZ, 0xfc, !PT ;  /* 0x000010000e0d7812 */ /* 0x000fe400078efcff */
[----:B------:R-:W-:-:S07]  /*0290*/  IADD3 R12, PT, PT, -R7, RZ, RZ ;  /* 0x000000ff070c7210 */ /* 0x000fce0007ffe1ff */
.L_x_33:
[----:B------:R-:W-:-:S05]  /*02a0*/  IADD3 R10, P1, PT, R2, R13, RZ ;  /* 0x0000000d020a7210 */ /* 0x000fca0007f3e0ff */
[----:B0-----:R-:W-:-:S05]  /*02b0*/  IMAD.X R11, R3, 0x1, R15, P1 ;  /* 0x00000001030b7824 */ /* 0x001fca00008e060f */
[----:B------:R-:W2:Y:S01]  /*02c0*/  LDG.E R14, desc[UR6][R10.64+-0x1000] ;  /* 0xfff000060a0e7981 */ /* 0x000ea2000c1e1900 */
[----:B------:R-:W-:-:S05]  /*02d0*/  IADD3 R8, P1, PT, R4, R13, RZ ;  /* 0x0000000d04087210 */ /* 0x000fca0007f3e0ff */
[----:B------:R-:W-:Y:S01]  /*02e0*/  IMAD.X R9, R5, 0x1, R15, P1 ;  /* 0x0000000105097824 */ /* 0x000fe200008e060f */
[----:B--2---:R-:W-:-:S05]  /*02f0*/  IADD3 R17, PT, PT, R14, 0x1, RZ ;  /* 0x000000010e117810 */ /* 0x004fca0007ffe0ff */
[----:B------:R0:W-:Y:S04]  /*0300*/  STG.E desc[UR6][R8.64+-0x1000], R17 ;  /* 0xfff0001108007986 */ /* 0x0001e8000c101906 */
[----:B------:R-:W2:Y:S02]  /*0310*/  LDG.E R14, desc[UR6][R10.64+-0xe00] ;  /* 0xfff200060a0e7981 */ /* 0x000ea4000c1e1900 */
[----:B--2---:R-:W-:-:S05]  /*0320*/  VIADD R19, R14, 0x1 ;  /* 0x000000010e137836 */ /* 0x004fca0000000000 */
[----:B------:R-:W-:Y:S04]  /*0330*/  STG.E desc[UR6][R8.64+-0xe00], R19 ;  /* 0xfff2001308007986 */ /* 0x000fe8000c101906 */
[----:B------:R-:W2:Y:S02]  /*0340*/  LDG.E R14, desc[UR6][R10.64+-0xc00] ;  /* 0xfff400060a0e7981 */ /* 0x000ea4000c1e1900 */
[----:B--2---:R-:W-:-:S05]  /*0350*/  VIADD R21, R14, 0x1 ;  /* 0x000000010e157836 */ /* 0x004fca0000000000 */
[----:B------:R1:W-:Y:S04]  /*0360*/  STG.E desc[UR6][R8.64+-0xc00], R21 ;  /* 0xfff4001508007986 */ /* 0x0003e8000c101906 */
[----:B------:R-:W2:Y:S02]  /*0370*/  LDG.E R14, desc[UR6][R10.64+-0xa00] ;  /* 0xfff600060a0e7981 */ /* 0x000ea4000c1e1900 */
[----:B--2---:R-:W-:-:S05]  /*0380*/  IADD3 R23, PT, PT, R14, 0x1, RZ ;  /* 0x000000010e177810 */ /* 0x004fca0007ffe0ff */
[----:B------:R2:W-:Y:S04]  /*0390*/  STG.E desc[UR6][R8.64+-0xa00], R23 ;  /* 0xfff6001708007986 */ /* 0x0005e8000c101906 */
[----:B------:R-:W0:Y:S02]  /*03a0*/  LDG.E R14, desc[UR6][R10.64+-0x800] ;  /* 0xfff800060a0e7981 */ /* 0x000e24000c1e1900 */
[----:B0-----:R-:W-:-:S05]  /*03b0*/  VIADD R17, R14, 0x1 ;  /* 0x000000010e117836 */ /* 0x001fca0000000000 */
[----:B------:R0:W-:Y:S04]  /*03c0*/  STG.E desc[UR6][R8.64+-0x800], R17 ;  /* 0xfff8001108007986 */ /* 0x0001e8000c101906 */
[----:B------:R-:W3:Y:S02]  /*03d0*/  LDG.E R14, desc[UR6][R10.64+-0x600] ;  /* 0xfffa00060a0e7981 */ /* 0x000ee4000c1e1900 */
[----:B---3--:R-:W-:-:S05]  /*03e0*/  VIADD R25, R14, 0x1 ;  /* 0x000000010e197836 */ /* 0x008fca0000000000 */
[----:B------:R3:W-:Y:S04]  /*03f0*/  STG.E desc[UR6][R8.64+-0x600], R25 ;  /* 0xfffa001908007986 */ /* 0x0007e8000c101906 */
[----:B------:R-:W1:Y:S02]  /*0400*/  LDG.E R14, desc[UR6][R10.64+-0x400] ;  /* 0xfffc00060a0e7981 */ /* 0x000e64000c1e1900 */
[----:B-1----:R-:W-:-:S05]  /*0410*/  IADD3 R21, PT, PT, R14, 0x1, RZ ;  /* 0x000000010e157810 */ /* 0x002fca0007ffe0ff */
[----:B------:R1:W-:Y:S04]  /*0420*/  STG.E desc[UR6][R8.64+-0x400], R21 ;  /* 0xfffc001508007986 */ /* 0x0003e8000c101906 */
[----:B------:R-:W2:Y:S01]  /*0430*/  LDG.E R14, desc[UR6][R10.64+-0x200] ;  /* 0xfffe00060a0e7981 */ /* 0x000ea2000c1e1900 */
[----:B------:R-:W-:Y:S02]  /*0440*/  HFMA2 R19, -RZ, RZ, 0, 0 ;  /* 0x00000000ff137431 */ /* 0x000fe400000001ff */
[----:B------:R-:W-:Y:S02]  /*0450*/  IMAD.MOV.U32 R18, RZ, RZ, 0x600 ;  /* 0x00000600ff127424 */ /* 0x000fe400078e00ff */
[----:B--2---:R-:W-:-:S05]  /*0460*/  VIADD R23, R14, 0x1 ;  /* 0x000000010e177836 */ /* 0x004fca0000000000 */
[----:B------:R2:W-:Y:S04]  /*0470*/  STG.E desc[UR6][R8.64+-0x200], R23 ;  /* 0xfffe001708007986 */ /* 0x0005e8000c101906 */
[----:B------:R-:W3:Y:S01]  /*0480*/  LDG.E R14, desc[UR6][R10.64] ;  /* 0x000000060a0e7981 */ /* 0x000ee2000c1e1900 */
[----:B------:R-:W-:-:S03]  /*0490*/  IMAD.WIDE R18, R6, 0x4, R18 ;  /* 0x0000000406127825 */ /* 0x000fc600078e0212 */
[----:B------:R-:W-:-:S05]  /*04a0*/  IADD3 R16, P1, PT, R2, R18, RZ ;  /* 0x0000001202107210 */ /* 0x000fca0007f3e0ff */
[----:B0-----:R-:W-:Y:S02]  /*04b0*/  IMAD.X R17, R3, 0x1, R19, P1 ;  /* 0x0000000103117824 */ /* 0x001fe400008e0613 */
[----:B---3--:R-:W-:-:S05]  /*04c0*/  VIADD R25, R14, 0x1 ;  /* 0x000000010e197836 */ /* 0x008fca0000000000 */
[----:B------:R0:W-:Y:S04]  /*04d0*/  STG.E desc[UR6][R8.64], R25 ;  /* 0x0000001908007986 */ /* 0x0001e8000c101906 */
[----:B------:R-:W1:Y:S01]  /*04e0*/  LDG.E R14, desc[UR6][R16.64+-0x600] ;  /* 0xfffa0006100e7981 */ /* 0x000e62000c1e1900 */
[----:B------:R-:W-:-:S04]  /*04f0*/  IADD3 R18, P1, PT, R4, R18, RZ ;  /* 0x0000001204127210 */ /* 0x000fc80007f3e0ff */
[----:B------:R-:W-:Y:S01]  /*0500*/  IADD3.X R19, PT, PT, R5, R19, RZ, P1, !PT ;  /* 0x0000001305137210 */ /* 0x000fe20000ffe4ff */
[----:B-1----:R-:W-:-:S05]  /*0510*/  VIADD R21, R14, 0x1 ;  /* 0x000000010e157836 */ /* 0x002fca0000000000 */
[----:B------:R1:W-:Y:S04]  /*0520*/  STG.E desc[UR6][R18.64+-0x600], R21 ;  /* 0xfffa001512007986 */ /* 0x0003e8000c101906 */
[----:B------:R-:W3:Y:S02]  /*0530*/  LDG.E R10, desc[UR6][R16.64+-0x400] ;  /* 0xfffc0006100a7981 */ /* 0x000ee4000c1e1900 */
[----:B---3--:R-:W-:-:S05]  /*0540*/  VIADD R11, R10, 0x1 ;  /* 0x000000010a0b7836 */ /* 0x008fca0000000000 */
[----:B------:R3:W-:Y:S04]  /*0550*/  STG.E desc[UR6][R18.64+-0x400], R11 ;  /* 0xfffc000b12007986 */ /* 0x0007e8000c101906 */
[----:B------:R-:W2:Y:S02]  /*0560*/  LDG.E R10, desc[UR6][R16.64+-0x200] ;  /* 0xfffe0006100a7981 */ /* 0x000ea4000c1e1900 */
[----:B--2---:R-:W-:-:S05]  /*0570*/  IADD3 R23, PT, PT, R10, 0x1, RZ ;  /* 0x000000010a177810 */ /* 0x004fca0007ffe0ff */
[----:B------:R2:W-:Y:S04]  /*0580*/  STG.E desc[UR6][R18.64+-0x200], R23 ;  /* 0xfffe001712007986 */ /* 0x0005e8000c101906 */
[----:B0-----:R-:W4:Y:S02]  /*0590*/  LDG.E R8, desc[UR6][R16.64] ;  /* 0x0000000610087981 */ /* 0x001f24000c1e1900 */
[----:B----4-:R-:W-:-:S05]  /*05a0*/  VIADD R9, R8, 0x1 ;  /* 0x0000000108097836 */ /* 0x010fca0000000000 */
[----:B------:R0:W-:Y:S04]  /*05b0*/  STG.E desc[UR6][R18.64], R9 ;  /* 0x0000000912007986 */ /* 0x0001e8000c101906 */
[----:B------:R-:W1:Y:S02]  /*05c0*/  LDG.E R8, desc[UR6][R16.64+0x200] ;  /* 0x0002000610087981 */ /* 0x000e64000c1e1900 */
[----:B-1----:R-:W-:-:S05]  /*05d0*/  VIADD R21, R8, 0x1 ;  /* 0x0000000108157836 */ /* 0x002fca0000000000 */
[----:B------:R0:W-:Y:S04]  /*05e0*/  STG.E desc[UR6][R18.64+0x200], R21 ;  /* 0x0002001512007986 */ /* 0x0001e8000c101906 */
[----:B------:R-:W3:Y:S02]  /*05f0*/  LDG.E R8, desc[UR6][R16.64+0x400] ;  /* 0x0004000610087981 */ /* 0x000ee4000c1e1900 */
[----:B---3--:R-:W-:-:S05]  /*0600*/  IADD3 R11, PT, PT, R8, 0x1, RZ ;  /* 0x00000001080b7810 */ /* 0x008fca0007ffe0ff */
[----:B------:R0:W-:Y:S04]  /*0610*/  STG.E desc[UR6][R18.64+0x400], R11 ;  /* 0x0004000b12007986 */ /* 0x0001e8000c101906 */
[----:B------:R-:W2:Y:S01]  /*0620*/  LDG.E R8, desc[UR6][R16.64+0x600] ;  /* 0x0006000610087981 */ /* 0x000ea2000c1e1900 */
[----:B------:R-:W-:Y:S01]  /*0630*/  VIADD R12, R12, 0x10 ;  /* 0x000000100c0c7836 */ /* 0x000fe20000000000 */
[----:B------:R-:W-:Y:S01]  /*0640*/  IADD3 R13, P2, PT, R13, 0x2000, RZ ;  /* 0x000020000d0d7810 */ /* 0x000fe20007f5e0ff */
[----:B------:R-:W-:-:S03]  /*0650*/  VIADD R6, R6, 0x800 ;  /* 0x0000080006067836 */ /* 0x000fc60000000000 */
[----:B------:R-:W-:Y:S02]  /*0660*/  ISETP.NE.AND P1, PT, R12, RZ, PT ;  /* 0x000000ff0c00720c */ /* 0x000fe40003f25270 */
[----:B------:R-:W-:Y:S01]  /*0670*/  IADD3.X R15, PT, PT, RZ, R15, RZ, P2, !PT ;  /* 0x0000000fff0f7210 */ /* 0x000fe200017fe4ff */
[----:B--2---:R-:W-:-:S05]  /*0680*/  VIADD R23, R8, 0x1 ;  /* 0x0000000108177836 */ /* 0x004fca0000000000 */
[----:B------:R0:W-:Y:S05]  /*0690*/  STG.E desc[UR6][R18.64+0x600], R23 ;  /* 0x0006001712007986 */ /* 0x0001ea000c101906 */
[----:B------:R-:W-:Y:S05]  /*06a0*/  @P1 BRA `(.L_x_33) ;  /* 0xfffffff800fc1947 */ /* 0x000fea000383ffff */
.L_x_32:
[----:B------:R-:W-:Y:S05]  /*06b0*/  @!P0 EXIT ;  /* 0x000000000000894d */ /* 0x000fea0003800000 */
[----:B------:R-:W1:Y:S01]  /*06c0*/  LDCU UR4, c[0x0][0x384] ;  /* 0x00007080ff0477ac */ /* 0x000e620008000800 */
[----:B------:R-:W-:Y:S01]  /*06d0*/  ISETP.GE.U32.AND P0, PT, R20, 0x8, PT ;  /* 0x000000081400780c */ /* 0x000fe20003f06070 */
[----:B-1----:R-:W-:-:S06]  /*06e0*/  ULOP3.LUT UR5, UR4, 0x7, URZ, 0xc0, !UPT ;  /* 0x0000000704057892 */ /* 0x002fcc000f8ec0ff */
[----:B------:R-:W-:-:S06]  /*06f0*/  ISETP.NE.AND P1, PT, RZ, UR5, PT ;  /* 0x00000005ff007c0c */ /* 0x000fcc000bf25270 */
[----:B------:R-:W-:Y:S07]  /*0700*/  @!P0 BRA `(.L_x_34) ;  /* 0x0000000000708947 */ /* 0x000fee0003800000 */
[----:B0-----:R-:W-:-:S04]  /*0710*/  IMAD R11, R7, 0x80, R0 ;  /* 0x00000080070b7824 */ /* 0x001fc800078e0200 */
[----:B------:R-:W-:-:S05]  /*0720*/  IMAD.WIDE R8, R11, 0x4, R2 ;  /* 0x000000040b087825 */ /* 0x000fca00078e0202 */
        /* <DEDUP_REMOVED lines=10> */
[----:B------:R-:W3:Y:S02]  /*07d0*/  LDG.E R6, desc[UR6][R8.64+0x600] ;  /* 0x0006000608067981 */ /* 0x000ee4000c1e1900 */
[----:B---3--:R-:W-:-:S05]  /*07e0*/  IADD3 R19, PT, PT, R6, 0x1, RZ ;  /* 0x0000000106137810 */ /* 0x008fca0007ffe0ff */
[----:B------:R3:W-:Y:S04]  /*07f0*/  STG.E desc[UR6][R10.64+0x600], R19 ;  /* 0x000600130a007986 */ /* 0x0007e8000c101906 */
[----:B------:R-:W0:Y:S02]  /*0800*/  LDG.E R6, desc[UR6][R8.64+0x800] ;  /* 0x0008000608067981 */ /* 0x000e24000c1e1900 */
[----:B0-----:R-:W-:-:S05]  /*0810*/  VIADD R13, R6, 0x1 ;  /* 0x00000001060d7836 */ /* 0x001fca0000000000 */
[----:B------:R4:W-:Y:S04]  /*0820*/  STG.E desc[UR6][R10.64+0x800], R13 ;  /* 0x0008000d0a007986 */ /* 0x0009e8000c101906 */
[----:B------:R-:W1:Y:S02]  /*0830*/  LDG.E R6, desc[UR6][R8.64+0xa00] ;  /* 0x000a000608067981 */ /* 0x000e64000c1e1900 */
[----:B-1----:R-:W-:-:S05]  /*0840*/  VIADD R15, R6, 0x1 ;  /* 0x00000001060f7836 */ /* 0x002fca0000000000 */
[----:B------:R4:W-:Y:S04]  /*0850*/  STG.E desc[UR6][R10.64+0xa00], R15 ;  /* 0x000a000f0a007986 */ /* 0x0009e8000c101906 */
[----:B------:R-:W2:Y:S02]  /*0860*/  LDG.E R6, desc[UR6][R8.64+0xc00] ;  /* 0x000c000608067981 */ /* 0x000ea4000c1e1900 */
[----:B--2---:R-:W-:-:S05]  /*0870*/  IADD3 R17, PT, PT, R6, 0x1, RZ ;  /* 0x0000000106117810 */ /* 0x004fca0007ffe0ff */
[----:B------:R4:W-:Y:S04]  /*0880*/  STG.E desc[UR6][R10.64+0xc00], R17 ;  /* 0x000c00110a007986 */ /* 0x0009e8000c101906 */
[----:B------:R-:W3:Y:S01]  /*0890*/  LDG.E R6, desc[UR6][R8.64+0xe00] ;  /* 0x000e000608067981 */ /* 0x000ee2000c1e1900 */
[----:B------:R-:W-:Y:S01]  /*08a0*/  IADD3 R7, PT, PT, R7, 0x8, RZ ;  /* 0x0000000807077810 */ /* 0x000fe20007ffe0ff */
[----:B---3--:R-:W-:-:S05]  /*08b0*/  VIADD R19, R6, 0x1 ;  /* 0x0000000106137836 */ /* 0x008fca0000000000 */
[----:B------:R4:W-:Y:S02]  /*08c0*/  STG.E desc[UR6][R10.64+0xe00], R19 ;  /* 0x000e00130a007986 */ /* 0x0009e4000c101906 */
.L_x_34:
[----:B------:R-:W-:Y:S05]  /*08d0*/  @!P1 EXIT ;  /* 0x000000000000994d */ /* 0x000fea0003800000 */
[----:B------:R-:W-:Y:S02]  /*08e0*/  UISETP.GE.U32.AND UP0, UPT, UR5, 0x4, UPT ;  /* 0x000000040500788c */ /* 0x000fe4000bf06070 */
[----:B------:R-:W-:-:S06]  /*08f0*/  ULOP3.LUT UR4, UR4, 0x3, URZ, 0xc0, !UPT ;  /* 0x0000000304047892 */ /* 0x000fcc000f8ec0ff */
[----:B------:R-:W-:Y:S01]  /*0900*/  ISETP.NE.AND P0, PT, RZ, UR4, PT ;  /* 0x00000004ff007c0c */ /* 0x000fe2000bf05270 */
[----:B------:R-:W-:-:S12]  /*0910*/  BRA.U !UP0, `(.L_x_35) ;  /* 0x0000000108407547 */ /* 0x000fd8000b800000 */
[----:B0---4-:R-:W-:-:S04]  /*0920*/  IMAD R11, R7, 0x80, R0 ;  /* 0x00000080070b7824 */ /* 0x011fc800078e0200 */
        /* <DEDUP_REMOVED lines=9> */
[----:B--2---:R-:W-:-:S05]  /*09c0*/  IADD3 R17, PT, PT, R6, 0x1, RZ ;  /* 0x0000000106117810 */ /* 0x004fca0007ffe0ff */
[----:B------:R1:W-:Y:S04]  /*09d0*/  STG.E desc[UR6][R10.64+0x400], R17 ;  /* 0x000400110a007986 */ /* 0x0003e8000c101906 */
[----:B------:R-:W2:Y:S01]  /*09e0*/  LDG.E R6, desc[UR6][R8.64+0x600] ;  /* 0x0006000608067981 */ /* 0x000ea2000c1e1900 */
[----:B------:R-:W-:Y:S01]  /*09f0*/  IADD3 R7, PT, PT, R7, 0x4, RZ ;  /* 0x0000000407077810 */ /* 0x000fe20007ffe0ff */
[----:B--2---:R-:W-:-:S05]  /*0a00*/  VIADD R19, R6, 0x1 ;  /* 0x0000000106137836 */ /* 0x004fca0000000000 */
[----:B------:R1:W-:Y:S02]  /*0a10*/  STG.E desc[UR6][R10.64+0x600], R19 ;  /* 0x000600130a007986 */ /* 0x0003e4000c101906 */
.L_x_35:
[----:B------:R-:W-:Y:S05]  /*0a20*/  @!P0 EXIT ;  /* 0x000000000000894d */ /* 0x000fea0003800000 */
[----:B01--4-:R-:W-:Y:S01]  /*0a30*/  IMAD R11, R7, 0x80, R0 ;  /* 0x00000080070b7824 */ /* 0x013fe200078e0200 */
[----:B------:R-:W-:-:S12]  /*0a40*/  UIADD3 UR4, UPT, UPT, -UR4, URZ, URZ ;  /* 0x000000ff04047290 */ /* 0x000fd8000fffe1ff */
.L_x_36:
[----:B------:R-:W-:-:S06]  /*0a50*/  IMAD.WIDE R8, R11, 0x4, R2 ;  /* 0x000000040b087825 */ /* 0x000fcc00078e0202 */
[----:B------:R-:W2:Y:S01]  /*0a60*/  LDG.E R8, desc[UR6][R8.64] ;  /* 0x0000000608087981 */ /* 0x000ea2000c1e1900 */
[----:B0-----:R-:W-:Y:S01]  /*0a70*/  IMAD.WIDE R6, R11, 0x4, R4 ;  /* 0x000000040b067825 */ /* 0x001fe200078e0204 */
[----:B------:R-:W-:-:S03]  /*0a80*/  UIADD3 UR4, UPT, UPT, UR4, 0x1, URZ ;  /* 0x0000000104047890 */ /* 0x000fc6000fffe0ff */
[----:B------:R-:W-:Y:S01]  /*0a90*/  VIADD R11, R11, 0x80 ;  /* 0x000000800b0b7836 */ /* 0x000fe20000000000 */
[----:B------:R-:W-:Y:S01]  /*0aa0*/  UISETP.NE.AND UP0, UPT, UR4, URZ, UPT ;  /* 0x000000ff0400728c */ /* 0x000fe2000bf05270 */
[----:B--2---:R-:W-:-:S05]  /*0ab0*/  IADD3 R13, PT, PT, R8, 0x1, RZ ;  /* 0x00000001080d7810 */ /* 0x004fca0007ffe0ff */
[----:B------:R0:W-:Y:S03]  /*0ac0*/  STG.E desc[UR6][R6.64], R13 ;  /* 0x0000000d06007986 */ /* 0x0001e6000c101906 */
[----:B------:R-:W-:Y:S05]  /*0ad0*/  BRA.U UP0, `(.L_x_36) ;  /* 0xfffffffd00dc7547 */ /* 0x000fea000b83ffff */
[----:B------:R-:W-:Y:S05]  /*0ae0*/  EXIT ;  /* 0x000000000000794d */ /* 0x000fea0003800000 */
.L_x_31:
[----:B------:R-:W-:-:S13]  /*0af0*/  ISETP.GE.AND P0, PT, R9, 0x1, PT ;  /* 0x000000010900780c */ /* 0x000fda0003f06270 */
[----:B------:R-:W-:Y:S05]  /*0b00*/  @!P0 EXIT ;  /* 0x000000000000894d */ /* 0x000fea0003800000 */
[C---:B------:R-:W-:Y:S02]  /*0b10*/  ISETP.GE.U32.AND P0, PT, R9.reuse, 0x8, PT ;  /* 0x000000080900780c */ /* 0x040fe40003f06070 */
[----:B------:R-:W-:Y:S02]  /*0b20*/  LOP3.LUT R20, R9, 0x7, RZ, 0xc0, !PT ;  /* 0x0000000709147812 */ /* 0x000fe400078ec0ff */
[----:B------:R-:W-:-:S09]  /*0b30*/  MOV R7, RZ ;  /* 0x000000ff00077202 */ /* 0x000fd20000000f00 */
[----:B------:R-:W-:Y:S05]  /*0b40*/  @!P0 BRA `(.L_x_37) ;  /* 0x0000000000d08947 */ /* 0x000fea0003800000 */
[----:B------:R-:W-:Y:S01]  /*0b50*/  LOP3.LUT R7, R9, 0x7ffffff8, RZ, 0xc0, !PT ;  /* 0x7ffffff809077812 */ /* 0x000fe200078ec0ff */
[----:B------:R-:W-:-:S07]  /*0b60*/  IMAD.MOV.U32 R12, RZ, RZ, RZ ;  /* 0x000000ffff0c7224 */ /* 0x000fce00078e00ff */
.L_x_40:
[----:B0-----:R-:W-:-:S04]  /*0b70*/  LEA R13, R12, R0, 0x7 ;  /* 0x000000000c0d7211 */ /* 0x001fc800078e38ff */
        /* <DEDUP_REMOVED lines=10> */
[----:B------:R-:W-:Y:S02]  /*0c20*/  VIADD R21, R13, 0x100 ;  /* 0x000001000d157836 */ /* 0x000fe40000000000 */
[----:B------:R-:W-:-:S03]  /*0c30*/  IMAD.WIDE R10, R11, 0x4, R4 ;  /* 0x000000040b0a7825 */ /* 0x000fc600078e0204 */
[----:B------:R-:W-:Y:S02]  /*0c40*/  ISETP.GE.AND P0, PT, R21, R6, PT ;  /* 0x000000061500720c */ /* 0x000fe40003f06270 */
[----:B--2---:R-:W-:-:S05]  /*0c50*/  @!P1 IADD3 R15, PT, PT, R18, 0x1, RZ ;  /* 0x00000001120f9810 */ /* 0x004fca0007ffe0ff */
[----:B------:R1:W-:Y:S06]  /*0c60*/  @!P1 STG.E desc[UR6][R10.64], R15 ;  /* 0x0000000f0a009986 */ /* 0x0003ec000c101906 */
[----:B------:R-:W2:Y:S01]  /*0c70*/  @!P0 LDG.E R14, desc[UR6][R8.64+0x200] ;  /* 0x00020006080e8981 */ /* 0x000ea2000c1e1900 */
[----:B------:R-:W-:-:S05]  /*0c80*/  VIADD R21, R13, 0x180 ;  /* 0x000001800d157836 */ /* 0x000fca0000000000 */
[----:B------:R-:W-:Y:S02]  /*0c90*/  ISETP.GE.AND P1, PT, R21, R6, PT ;  /* 0x000000061500720c */ /* 0x000fe40003f26270 */
[----:B--2---:R-:W-:-:S05]  /*0ca0*/  @!P0 IADD3 R21, PT, PT, R14, 0x1, RZ ;  /* 0x000000010e158810 */ /* 0x004fca0007ffe0ff */
[----:B------:R-:W-:Y:S06]  /*0cb0*/  @!P0 STG.E desc[UR6][R10.64+0x200], R21 ;  /* 0x000200150a008986 */ /* 0x000fec000c101906 */
[----:B------:R-:W2:Y:S01]  /*0cc0*/  @!P1 LDG.E R14, desc[UR6][R8.64+0x400] ;  /* 0x00040006080e9981 */ /* 0x000ea2000c1e1900 */
[----:B0-----:R-:W-:-:S05]  /*0cd0*/  VIADD R17, R13, 0x200 ;  /* 0x000002000d117836 */ /* 0x001fca0000000000 */
[----:B------:R-:W-:Y:S02]  /*0ce0*/  ISETP.GE.AND P0, PT, R17, R6, PT ;  /* 0x000000061100720c */ /* 0x000fe40003f06270 */
[----:B--2---:R-:W-:-:S05]  /*0cf0*/  @!P1 IADD3 R17, PT, PT, R14, 0x1, RZ ;  /* 0x000000010e119810 */ /* 0x004fca0007ffe0ff */
[----:B------:R0:W-:Y:S06]  /*0d00*/  @!P1 STG.E desc[UR6][R10.64+0x400], R17 ;  /* 0x000400110a009986 */ /* 0x0001ec000c101906 */
[----:B------:R-:W2:Y:S01]  /*0d10*/  @!P0 LDG.E R14, desc[UR6][R8.64+0x600] ;  /* 0x00060006080e8981 */ /* 0x000ea2000c1e1900 */
[----:B-1----:R-:W-:-:S05]  /*0d20*/  VIADD R15, R13, 0x280 ;  /* 0x000002800d0f7836 */ /* 0x002fca0000000000 */
[----:B------:R-:W-:Y:S02]  /*0d30*/  ISETP.GE.AND P1, PT, R15, R6, PT ;  /* 0x000000060f00720c */ /* 0x000fe40003f26270 */
[----:B--2---:R-:W-:-:S05]  /*0d40*/  @!P0 IADD3 R15, PT, PT, R14, 0x1, RZ ;  /* 0x000000010e0f8810 */ /* 0x004fca0007ffe0ff */
[----:B------:R1:W-:Y:S06]  /*0d50*/  @!P0 STG.E desc[UR6][R10.64+0x600], R15 ;  /* 0x0006000f0a008986 */ /* 0x0003ec000c101906 */
[----:B------:R-:W2:Y:S01]  /*0d60*/  @!P1 LDG.E R14, desc[UR6][R8.64+0x800] ;  /* 0x00080006080e9981 */ /* 0x000ea2000c1e1900 */
[----:B------:R-:W-:-:S05]  /*0d70*/  VIADD R19, R13, 0x300 ;  /* 0x000003000d137836 */ /* 0x000fca0000000000 */
[----:B------:R-:W-:Y:S02]  /*0d80*/  ISETP.GE.AND P0, PT, R19, R6, PT ;  /* 0x000000061300720c */ /* 0x000fe40003f06270 */
[----:B--2---:R-:W-:-:S05]  /*0d90*/  @!P1 IADD3 R19, PT, PT, R14, 0x1, RZ ;  /* 0x000000010e139810 */ /* 0x004fca0007ffe0ff */
[----:B------:R1:W-:Y:S06]  /*0da0*/  @!P1 STG.E desc[UR6][R10.64+0x800], R19 ;  /* 0x000800130a009986 */ /* 0x0003ec000c101906 */
[----:B------:R-:W0:Y:S01]  /*0db0*/  @!P0 LDG.E R14, desc[UR6][R8.64+0xa00] ;  /* 0x000a0006080e8981 */ /* 0x000e22000c1e1900 */
[----:B------:R-:W-:Y:S01]  /*0dc0*/  IADD3 R13, PT, PT, R13, 0x380, RZ ;  /* 0x000003800d0d7810 */ /* 0x000fe20007ffe0ff */
[----:B------:R-:W-:Y:S01]  /*0dd0*/  VIADD R12, R12, 0x8 ;  /* 0x000000080c0c7836 */ /* 0x000fe20000000000 */
[----:B------:R-:W-:Y:S04]  /*0de0*/  BSSY.RECONVERGENT B0, `(.L_x_38) ;  /* 0x0000009000007945 */ /* 0x000fe80003800200 */
[----:B------:R-:W-:Y:S01]  /*0df0*/  ISETP.NE.AND P1, PT, R12, R7, PT ;  /* 0x000000070c00720c */ /* 0x000fe20003f25270 */
[----:B0-----:R-:W-:-:S05]  /*0e00*/  @!P0 VIADD R17, R14, 0x1 ;  /* 0x000000010e118836 */ /* 0x001fca0000000000 */
[----:B------:R1:W-:Y:S01]  /*0e10*/  @!P0 STG.E desc[UR6][R10.64+0xa00], R17 ;  /* 0x000a00110a008986 */ /* 0x0003e2000c101906 */
[----:B------:R-:W-:-:S13]  /*0e20*/  ISETP.GE.AND P0, PT, R13, R6, PT ;  /* 0x000000060d00720c */ /* 0x000fda0003f06270 */
[----:B-1----:R-:W-:Y:S05]  /*0e30*/  @P0 BRA `(.L_x_39) ;  /* 0x00000000000c0947 */ /* 0x002fea0003800000 */
[----:B------:R-:W2:Y:S02]  /*0e40*/  LDG.E R8, desc[UR6][R8.64+0xc00] ;  /* 0x000c000608087981 */ /* 0x000ea4000c1e1900 */
[----:B--2---:R-:W-:-:S05]  /*0e50*/  IADD3 R13, PT, PT, R8, 0x1, RZ ;  /* 0x00000001080d7810 */ /* 0x004fca0007ffe0ff */
[----:B------:R0:W-:Y:S02]  /*0e60*/  STG.E desc[UR6][R10.64+0xc00], R13 ;  /* 0x000c000d0a007986 */ /* 0x0001e4000c101906 */
.L_x_39:
[----:B------:R-:W-:Y:S05]  /*0e70*/  BSYNC.RECONVERGENT B0 ;  /* 0x0000000000007941 */ /* 0x000fea0003800200 */
.L_x_38:
[----:B------:R-:W-:Y:S05]  /*0e80*/  @P1 BRA `(.L_x_40) ;  /* 0xfffffffc00381947 */ /* 0x000fea000383ffff */
.L_x_37:
[----:B------:R-:W-:-:S13]  /*0e90*/  ISETP.NE.AND P0, PT, R20, RZ, PT ;  /* 0x000000ff1400720c */ /* 0x000fda0003f05270 */
[----:B------:R-:W-:Y:S05]  /*0ea0*/  @!P0 EXIT ;  /* 0x000000000000894d */ /* 0x000fea0003800000 */
[----:B------:R-:W1:Y:S01]  /*0eb0*/  LDC R8, c[0x0][0x384] ;  /* 0x0000e100ff087b82 */ /* 0x000e620000000800 */
[----:B------:R-:W-:Y:S02]  /*0ec0*/  ISETP.GE.U32.AND P1, PT, R20, 0x4, PT ;  /* 0x000000041400780c */ /* 0x000fe40003f26070 */
[----:B-1----:R-:W-:-:S04]  /*0ed0*/  LOP3.LUT R21, R8, 0x3, RZ, 0xc0, !PT ;  /* 0x0000000308157812 */ /* 0x002fc800078ec0ff */
[----:B------:R-:W-:-:S07]  /*0ee0*/  ISETP.NE.AND P0, PT, R21, RZ, PT ;  /* 0x000000ff1500720c */ /* 0x000fce0003f05270 */
[----:B------:R-:W-:Y:S06]  /*0ef0*/  @!P1 BRA `(.L_x_41) ;  /* 0x0000000000749947 */ /* 0x000fec0003800000 */
[----:B------:R-:W-:-:S05]  /*0f00*/  IMAD R19, R7, 0x80, R0 ;  /* 0x0000008007137824 */ /* 0x000fca00078e0200 */
[----:B------:R-:W-:-:S13]  /*0f10*/  ISETP.GE.AND P2, PT, R19, R6, PT ;  /* 0x000000061300720c */ /* 0x000fda0003f46270 */
[----:B0-----:R-:W-:-:S06]  /*0f20*/  @!P2 IMAD.WIDE R10, R19, 0x4, R2 ;  /* 0x00000004130aa825 */ /* 0x001fcc00078e0202 */
        /* <DEDUP_REMOVED lines=8> */
[----:B------:R-:W-:Y:S01]  /*0fb0*/  IADD3 R25, PT, PT, R19, 0x100, RZ ;  /* 0x0000010013197810 */ /* 0x000fe20007ffe0ff */
[----:B------:R-:W-:-:S03]  /*0fc0*/  @!P1 IMAD.WIDE R16, R17, 0x4, R4 ;  /* 0x0000000411109825 */ /* 0x000fc600078e0204 */
[----:B------:R-:W-:-:S13]  /*0fd0*/  ISETP.GE.AND P2, PT, R25, R6, PT ;  /* 0x000000061900720c */ /* 0x000fda0003f46270 */
[----:B------:R-:W-:-:S04]  /*0fe0*/  @!P2 IMAD.WIDE R10, R25, 0x4, R2 ;  /* 0x00000004190aa825 */ /* 0x000fc800078e0202 */
[----:B--2---:R-:W-:-:S05]  /*0ff0*/  @!P1 VIADD R23, R14, 0x1 ;  /* 0x000000010e179836 */ /* 0x004fca0000000000 */
[----:B------:R1:W-:Y:S04]  /*1000*/  @!P1 STG.E desc[UR6][R16.64], R23 ;  /* 0x0000001710009986 */ /* 0x0003e8000c101906 */
[----:B------:R-:W2:Y:S01]  /*1010*/  @!P2 LDG.E R10, desc[UR6][R10.64] ;  /* 0x000000060a0aa981 */ /* 0x000ea2000c1e1900 */
[----:B------:R-:W-:Y:S01]  /*1020*/  IADD3 R19, PT, PT, R19, 0x180, RZ ;  /* 0x0000018013137810 */ /* 0x000fe20007ffe0ff */
        /* <DEDUP_REMOVED lines=10> */
.L_x_41:
[----:B------:R-:W-:Y:S05]  /*10d0*/  @!P0 EXIT ;  /* 0x000000000000894d */ /* 0x000fea0003800000 */
[----:B------:R-:W-:Y:S02]  /*10e0*/  ISETP.NE.AND P1, PT, R21, 0x1, PT ;  /* 0x000000011500780c */ /* 0x000fe40003f25270 */
[----:B------:R-:W-:-:S04]  /*10f0*/  LOP3.LUT R8, R8, 0x1, RZ, 0xc0, !PT ;  /* 0x0000000108087812 */ /* 0x000fc800078ec0ff */
[----:B------:R-:W-:-:S07]  /*1100*/  ISETP.NE.U32.AND P0, PT, R8, 0x1, PT ;  /* 0x000000010800780c */ /* 0x000fce0003f05070 */
[----:B------:R-:W-:Y:S06]  /*1110*/  @!P1 BRA `(.L_x_42) ;  /* 0x00000000003c9947 */ /* 0x000fec0003800000 */
[----:B0-----:R-:W-:-:S04]  /*1120*/  LEA R11, R7, R0, 0x7 ;  /* 0x00000000070b7211 */ /* 0x001fc800078e38ff */
[----:B------:R-:W-:-:S13]  /*1130*/  ISETP.GE.AND P1, PT, R11, R6, PT ;  /* 0x000000060b00720c */ /* 0x000fda0003f26270 */
[----:B-1----:R-:W-:-:S06]  /*1140*/  @!P1 IMAD.WIDE R8, R11, 0x4, R2 ;  /* 0x000000040b089825 */ /* 0x002fcc00078e0202 */
[----:B------:R-:W2:Y:S01]  /*1150*/  @!P1 LDG.E R8, desc[UR6][R8.64] ;  /* 0x0000000608089981 */ /* 0x000ea2000c1e1900 */
[C---:B------:R-:W-:Y:S02]  /*1160*/  VIADD R15, R11.reuse, 0x80 ;  /* 0x000000800b0f7836 */ /* 0x040fe40000000000 */
[----:B------:R-:W-:-:S03]  /*1170*/  @!P1 IMAD.WIDE R10, R11, 0x4, R4 ;  /* 0x000000040b0a9825 */ /* 0x000fc600078e0204 */
[----:B------:R-:W-:-:S13]  /*1180*/  ISETP.GE.AND P2, PT, R15, R6, PT ;  /* 0x000000060f00720c */ /* 0x000fda0003f46270 */
[----:B------:R-:W-:Y:S01]  /*1190*/  @!P2 IMAD.WIDE R12, R15, 0x4, R2 ;  /* 0x000000040f0ca825 */ /* 0x000fe200078e0202 */
[----:B--2---:R-:W-:-:S05]  /*11a0*/  @!P1 IADD3 R17, PT, PT, R8, 0x1, RZ ;  /* 0x0000000108119810 */ /* 0x004fca0007ffe0ff */
[----:B------:R2:W-:Y:S04]  /*11b0*/  @!P1 STG.E desc[UR6][R10.64], R17 ;  /* 0x000000110a009986 */ /* 0x0005e8000c101906 */
[----:B------:R-:W3:Y:S01]  /*11c0*/  @!P2 LDG.E R12, desc[UR6][R12.64] ;  /* 0x000000060c0ca981 */ /* 0x000ee2000c1e1900 */
[----:B------:R-:W-:Y:S01]  /*11d0*/  @!P2 IMAD.WIDE R14, R15, 0x4, R4 ;  /* 0x000000040f0ea825 */ /* 0x000fe200078e0204 */
[----:B------:R-:W-:-:S03]  /*11e0*/  IADD3 R7, PT, PT, R7, 0x2, RZ ;  /* 0x0000000207077810 */ /* 0x000fc60007ffe0ff */
[----:B---3--:R-:W-:-:S05]  /*11f0*/  @!P2 VIADD R19, R12, 0x1 ;  /* 0x000000010c13a836 */ /* 0x008fca0000000000 */
[----:B------:R2:W-:Y:S02]  /*1200*/  @!P2 STG.E desc[UR6][R14.64], R19 ;  /* 0x000000130e00a986 */ /* 0x0005e4000c101906 */
.L_x_42:
[----:B------:R-:W-:Y:S05]  /*1210*/  @P0 EXIT ;  /* 0x000000000000094d */ /* 0x000fea0003800000 */
[----:B------:R-:W-:-:S05]  /*1220*/  IMAD R7, R7, 0x80, R0 ;  /* 0x0000008007077824 */ /* 0x000fca00078e0200 */
[----:B------:R-:W-:-:S13]  /*1230*/  ISETP.GE.AND P0, PT, R7, R6, PT ;  /* 0x000000060700720c */ /* 0x000fda0003f06270 */
[----:B------:R-:W-:Y:S05]  /*1240*/  @P0 EXIT ;  /* 0x000000000000094d */ /* 0x000fea0003800000 */
[----:B------:R-:W-:-:S06]  /*1250*/  IMAD.WIDE R2, R7, 0x4, R2 ;  /* 0x0000000407027825 */ /* 0x000fcc00078e0202 */
[----:B------:R-:W3:Y:S01]  /*1260*/  LDG.E R2, desc[UR6][R2.64] ;  /* 0x0000000602027981 */ /* 0x000ee2000c1e1900 */
[----:B------:R-:W-:Y:S01]  /*1270*/  IMAD.WIDE R4, R7, 0x4, R4 ;  /* 0x0000000407047825 */ /* 0x000fe200078e0204 */
[----:B---3--:R-:W-:-:S05]  /*1280*/  IADD3 R7, PT, PT, R2, 0x1, RZ ;  /* 0x0000000102077810 */ /* 0x008fca0007ffe0ff */
[----:B------:R-:W-:Y:S01]  /*1290*/  STG.E desc[UR6][R4.64], R7 ;  /* 0x0000000704007986 */ /* 0x000fe2000c101906 */
[----:B------:R-:W-:Y:S05]  /*12a0*/  EXIT ;  /* 0x000000000000794d */ /* 0x000fea0003800000 */
.L_x_43:
        /* <DEDUP_REMOVED lines=13> */
.L_x_48:


//--------------------- .text._ZN3cub18CUB_300001_SM_10006detail8for_each13static_kernelINS2_12policy_hub_t12policy_500_tEmN6thrust24THRUST_300001_SM_1000_NS8cuda_cub20__uninitialized_fill7functorINS7_10device_ptrIiEEiEEEEvT0_T1_ --------------------------
	.section	.text._ZN3cub18CUB_300001_SM_10006detail8for_each13static_kernelINS2_12policy_hub_t12policy_500_tEmN6thrust24THRUST_300001_SM_1000_NS8cuda_cub20__uninitialized_fill7functorINS7_10device_ptrIiEEiEEEEvT0_T1_,"ax",@progbits
	.align	128
        .global         _ZN3cub18CUB_300001_SM_10006detail8for_each13static_kernelINS2_12policy_hub_t12policy_500_tEmN6thrust24THRUST_300001_SM_1000_NS8cuda_cub20__uninitialized_fill7functorINS7_10device_ptrIiEEiEEEEvT0_T1_
        .type           _ZN3cub18CUB_300001_SM_10006detail8for_each13static_kernelINS2_12policy_hub_t12policy_500_tEmN6thrust24THRUST_300001_SM_1000_NS8cuda_cub20__uninitialized_fill7functorINS7_10device_ptrIiEEiEEEEvT0_T1_,@function
        .size           _ZN3cub18CUB_300001_SM_10006detail8for_each13static_kernelINS2_12policy_hub_t12policy_500_tEmN6thrust24THRUST_300001_SM_1000_NS8cuda_cub20__uninitialized_fill7functorINS7_10device_ptrIiEEiEEEEvT0_T1_,(.L_x_49 - _ZN3cub18CUB_300001_SM_10006detail8for_each13static_kernelINS2_12policy_hub_t12policy_500_tEmN6thrust24THRUST_300001_SM_1000_NS8cuda_cub20__uninitialized_fill7functorINS7_10device_ptrIiEEiEEEEvT0_T1_)
        .other          _ZN3cub18CUB_300001_SM_10006detail8for_each13static_kernelINS2_12policy_hub_t12policy_500_tEmN6thrust24THRUST_300001_SM_1000_NS8cuda_cub20__uninitialized_fill7functorINS7_10device_ptrIiEEiEEEEvT0_T1_,@"STO_CUDA_ENTRY STV_DEFAULT"
_ZN3cub18CUB_300001_SM_10006detail8for_each13static_kernelINS2_12policy_hub_t12policy_500_tEmN6thrust24THRUST_300001_SM_1000_NS8cuda_cub20__uninitialized_fill7functorINS7_10device_ptrIiEEiEEEEvT0_T1_:
.text._ZN3cub18CUB_300001_SM_10006detail8for_each13static_kernelINS2_12policy_hub_t12policy_500_tEmN6thrust24THRUST_300001_SM_1000_NS8cuda_cub20__uninitialized_fill7functorINS7_10device_ptrIiEEiEEEEvT0_T1_:
[----:B------:R-:W-:Y:S08]  /*0000*/  LDC R1, c[0x0][0x37c] ;  /* 0x0000df00ff017b82 */ /* 0x000ff00000000800 */
[----:B------:R-:W0:Y:S01]  /*0010*/  S2UR UR4, SR_CTAID.X ;  /* 0x00000000000479c3 */ /* 0x000e220000002500 */
[----:B------:R-:W1:Y:S01]  /*0020*/  LDCU.64 UR6, c[0x0][0x380] ;  /* 0x00007000ff0677ac */ /* 0x000e620008000a00 */
[----:B------:R-:W2:Y:S01]  /*0030*/  LDCU.64 UR8, c[0x0][0x358] ;  /* 0x00006b00ff0877ac */ /* 0x000ea20008000a00 */
[----:B0-----:R-:W-:-:S04]  /*0040*/  UIMAD.WIDE.U32 UR4, UR4, 0x200, URZ ;  /* 0x00000200040478a5 */ /* 0x001fc8000f8e00ff */
[----:B-1----:R-:W-:-:S04]  /*0050*/  UIADD3 UR6, UP0, UPT, -UR4, UR6, URZ ;  /* 0x0000000604067290 */ /* 0x002fc8000ff1e1ff */
[----:B------:R-:W-:Y:S02]  /*0060*/  UIADD3.X UR7, UPT, UPT, ~UR5, UR7, URZ, UP0, !UPT ;  /* 0x0000000705077290 */ /* 0x000fe400087fe5ff */
[----:B------:R-:W-:-:S04]  /*0070*/  UISETP.GE.U32.AND UP0, UPT, UR6, 0x200, UPT ;  /* 0x000002000600788c */ /* 0x000fc8000bf06070 */
[----:B------:R-:W-:-:S09]  /*0080*/  UISETP.GE.U32.AND.EX UP0, UPT, UR7, URZ, UPT, UP0 ;  /* 0x000000ff0700728c */ /* 0x000fd2000bf06100 */
[----:B--2---:R-:W-:Y:S05]  /*0090*/  BRA.U !UP0, `(.L_x_44) ;  /* 0x0000000108287547 */ /* 0x004fea000b800000 */
[----:B------:R-:W0:Y:S01]  /*00a0*/  S2R R0, SR_TID.X ;  /* 0x0000000000007919 */ /* 0x000e220000002100 */
[----:B------:R-:W1:Y:S01]  /*00b0*/  LDCU.64 UR6, c[0x0][0x388] ;  /* 0x00007100ff0677ac */ /* 0x000e620008000a00 */
[----:B------:R-:W2:Y:S01]  /*00c0*/  LDC R5, c[0x0][0x390] ;  /* 0x0000e400ff057b82 */ /* 0x000ea20000000800 */
[----:B0-----:R-:W-:-:S05]  /*00d0*/  IADD3 R0, P0, PT, R0, UR4, RZ ;  /* 0x0000000400007c10 */ /* 0x001fca000ff1e0ff */
[----:B------:R-:W-:Y:S01]  /*00e0*/  IMAD.X R3, RZ, RZ, UR5, P0 ;  /* 0x00000005ff037e24 */ /* 0x000fe200080e06ff */
[----:B-1----:R-:W-:-:S04]  /*00f0*/  LEA R2, P0, R0, UR6, 0x2 ;  /* 0x0000000600027c11 */ /* 0x002fc8000f8010ff */
[----:B------:R-:W-:-:S05]  /*0100*/  LEA.HI.X R3, R0, UR7, R3, 0x2, P0 ;  /* 0x0000000700037c11 */ /* 0x000fca00080f1403 */
[----:B--2---:R-:W-:Y:S04]  /*0110*/  STG.E desc[UR8][R2.64], R5 ;  /* 0x0000000502007986 */ /* 0x004fe8000c101908 */
[----:B------:R-:W-:Y:S01]  /*0120*/  STG.E desc[UR8][R2.64+0x400], R5 ;  /* 0x0004000502007986 */ /* 0x000fe2000c101908 */
[----:B------:R-:W-:Y:S05]  /*0130*/  EXIT ;  /* 0x000000000000794d */ /* 0x000fea0003800000 */
.L_x_44:
[----:B------:R-:W0:Y:S01]  /*0140*/  S2R R0, SR_TID.X ;  /* 0x0000000000007919 */ /* 0x000e220000002100 */
[----:B------:R-:W-:Y:S01]  /*0150*/  IMAD.U32 R2, RZ, RZ, UR7 ;  /* 0x00000007ff027e24 */ /* 0x000fe2000f8e00ff */
[----:B------:R-:W1:Y:S01]  /*0160*/  LDCU.64 UR10, c[0x0][0x388] ;  /* 0x00007100ff0a77ac */ /* 0x000e620008000a00 */
[----:B------:R-:W-:Y:S01]  /*0170*/  IMAD.U32 R4, RZ, RZ, UR7 ;  /* 0x00000007ff047e24 */ /* 0x000fe2000f8e00ff */
[----:B0-----:R-:W-:-:S04]  /*0180*/  ISETP.LT.U32.AND P0, PT, R0, UR6, PT ;  /* 0x0000000600007c0c */ /* 0x001fc8000bf01070 */
[----:B------:R-:W-:Y:S01]  /*0190*/  ISETP.GT.U32.AND.EX P0, PT, R2, RZ, PT, P0 ;  /* 0x000000ff0200720c */ /* 0x000fe20003f04100 */
[C---:B------:R-:W-:Y:S01]  /*01a0*/  VIADD R2, R0.reuse, 0x100 ;  /* 0x0000010000027836 */ /* 0x040fe20000000000 */
[----:B------:R-:W-:-:S04]  /*01b0*/  IADD3 R0, P2, PT, R0, UR4, RZ ;  /* 0x0000000400007c10 */ /* 0x000fc8000ff5e0ff */
[----:B------:R-:W-:Y:S01]  /*01c0*/  ISETP.LT.U32.AND P1, PT, R2, UR6, PT ;  /* 0x0000000602007c0c */ /* 0x000fe2000bf21070 */
[----:B------:R-:W-:Y:S01]  /*01d0*/  IMAD.X R3, RZ, RZ, UR5, P2 ;  /* 0x00000005ff037e24 */ /* 0x000fe200090e06ff */
[----:B-1----:R-:W-:Y:S02]  /*01e0*/  LEA R2, P2, R0, UR10, 0x2 ;  /* 0x0000000a00027c11 */ /* 0x002fe4000f8410ff */
[----:B------:R-:W-:Y:S02]  /*01f0*/  ISETP.GT.U32.AND.EX P1, PT, R4, RZ, PT, P1 ;  /* 0x000000ff0400720c */ /* 0x000fe40003f24110 */
[----:B------:R-:W-:Y:S01]  /*0200*/  LEA.HI.X R3, R0, UR11, R3, 0x2, P2 ;  /* 0x0000000b00037c11 */ /* 0x000fe200090f1403 */
[----:B------:R-:W0:Y:S04]  /*0210*/  @P0 LDC R5, c[0x0][0x390] ;  /* 0x0000e400ff050b82 */ /* 0x000e280000000800 */
[----:B0-----:R0:W-:Y:S06]  /*0220*/  @P0 STG.E desc[UR8][R2.64], R5 ;  /* 0x0000000502000986 */ /* 0x0011ec000c101908 */
[----:B------:R-:W-:Y:S05]  /*0230*/  @!P1 EXIT ;  /* 0x000000000000994d */ /* 0x000fea0003800000 */
[----:B0-----:R-:W0:Y:S02]  /*0240*/  LDC R5, c[0x0][0x390] ;  /* 0x0000e400ff057b82 */ /* 0x001e240000000800 */
[----:B0-----:R-:W-:Y:S01]  /*0250*/  STG.E desc[UR8][R2.64+0x400], R5 ;  /* 0x0004000502007986 */ /* 0x001fe2000c101908 */
[----:B------:R-:W-:Y:S05]  /*0260*/  EXIT ;  /* 0x000000000000794d */ /* 0x000fea0003800000 */
.L_x_45:
        /* <DEDUP_REMOVED lines=9> */
.L_x_49:


//--------------------- .text._ZN3cub18CUB_300001_SM_10006detail11EmptyKernelIvEEvv --------------------------
	.section	.text._ZN3cub18CUB_300001_SM_10006detail11EmptyKernelIvEEvv,"ax",@progbits
	.align	128
        .global         _ZN3cub18CUB_300001_SM_10006detail11EmptyKernelIvEEvv
        .type           _ZN3cub18CUB_300001_SM_10006detail11EmptyKernelIvEEvv,@function
        .size           _ZN3cub18CUB_300001_SM_10006detail11EmptyKernelIvEEvv,(.L_x_50 - _ZN3cub18CUB_300001_SM_10006detail11EmptyKernelIvEEvv)
        .other          _ZN3cub18CUB_300001_SM_10006detail11EmptyKernelIvEEvv,@"STO_CUDA_ENTRY STV_DEFAULT"
_ZN3cub18CUB_300001_SM_10006detail11EmptyKernelIvEEvv:
.text._ZN3cub18CUB_300001_SM_10006detail11EmptyKernelIvEEvv:
[----:B------:R-:W-:Y:S01]  /*0000*/  LDC R1, c[0x0][0x37c] ;  /* 0x0000df00ff017b82 */ /* 0x000fe20000000800 */
[----:B------:R-:W-:Y:S05]  /*0010*/  EXIT ;  /* 0x000000000000794d */ /* 0x000fea0003800000 */
.L_x_46:
        /* <DEDUP_REMOVED lines=14> */
.L_x_50:


//--------------------- .nv.shared.reserved.0     --------------------------
	.section	.nv.shared.reserved.0,"aw",@nobits
	.weak		__nv_reservedSMEM_offset_0_alias
	.size		__nv_reservedSMEM_offset_0_alias, 0, 64
	.other		__nv_reservedSMEM_offset_0_alias,@"STO_CUDA_RESERVED_SHARED STV_DEFAULT"
__nv_reservedSMEM_offset_0_alias:
	.zero		0
	.zero		64


//--------------------- .nv.global                --------------------------
	.section	.nv.global,"aw",@nobits
.nv.global:
	.type		_ZN30_INTERNAL_7e1908e7_4_k_cu_main6thrust24THRUST_300001_SM_1000_NS3seqE,@object
	.size		_ZN30_INTERNAL_7e1908e7_4_k_cu_main6thrust24THRUST_300001_SM_1000_NS3seqE,(_ZN30_INTERNAL_7e1908e7_4_k_cu_main4cuda3std3__48in_placeE - _ZN30_INTERNAL_7e1908e7_4_k_cu_main6thrust24THRUST_300001_SM_1000_NS3seqE)
_ZN30_INTERNAL_7e1908e7_4_k_cu_main6thrust24THRUST_300001_SM_1000_NS3seqE:
	.zero		1
	.type		_ZN30_INTERNAL_7e1908e7_4_k_cu_main4cuda3std3__48in_placeE,@object
	.size		_ZN30_INTERNAL_7e1908e7_4_k_cu_main4cuda3std3__48in_placeE,(_ZN30_INTERNAL_7e1908e7_4_k_cu_main4cuda3std6ranges3__45__cpo4sizeE - _ZN30_INTERNAL_7e1908e7_4_k_cu_main4cuda3std3__48in_placeE)
_ZN30_INTERNAL_7e1908e7_4_k_cu_main4cuda3std3__48in_placeE:
	.zero		1
	.type		_ZN30_INTERNAL_7e1908e7_4_k_cu_main4cuda3std6ranges3__45__cpo4sizeE,@object
	.size		_ZN30_INTERNAL_7e1908e7_4_k_cu_main4cuda3std6ranges3__45__cpo4sizeE,(_ZN30_INTERNAL_7e1908e7_4_k_cu_main6thrust24THRUST_300001_SM_1000_NS12placeholders2_3E - _ZN30_INTERNAL_7e1908e7_4_k_cu_main4cuda3std6ranges3__45__cpo4sizeE)
_ZN30_INTERNAL_7e1908e7_4_k_cu_main4cuda3std6ranges3__45__cpo4sizeE:
	.zero		1
	.type		_ZN30_INTERNAL_7e1908e7_4_k_cu_main6thrust24THRUST_300001_SM_1000_NS12placeholders2_3E,@object
	.size		_ZN30_INTERNAL_7e1908e7_4_k_cu_main6thrust24THRUST_300001_SM_1000_NS12placeholders2_3E,(_ZN30_INTERNAL_7e1908e7_4_k_cu_main4cuda3std3__45__cpo6cbeginE - _ZN30_INTERNAL_7e1908e7_4_k_cu_main6thrust24THRUST_300001_SM_1000_NS12placeholders2_3E)
_ZN30_INTERNAL_7e1908e7_4_k_cu_main6thrust24THRUST_300001_SM_1000_NS12placeholders2_3E:
	.zero		1
	.type		_ZN30_INTERNAL_7e1908e7_4_k_cu_main4cuda3std3__45__cpo6cbeginE,@object
	.size		_ZN30_INTERNAL_7e1908e7_4_k_cu_main4cuda3std3__45__cpo6cbeginE,(_ZN30_INTERNAL_7e1908e7_4_k_cu_main4cuda3std6ranges3__45__cpo6cbeginE - _ZN30_INTERNAL_7e1908e7_4_k_cu_main4cuda3std3__45__cpo6cbeginE)
_ZN30_INTERNAL_7e1908e7_4_k_cu_main4cuda3std3__45__cpo6cbeginE:
	.zero		1
	.type		_ZN30_INTERNAL_7e1908e7_4_k_cu_main4cuda3std6ranges3__45__cpo6cbeginE,@object
	.size		_ZN30_INTERNAL_7e1908e7_4_k_cu_main4cuda3std6ranges3__45__cpo6cbeginE,(_ZN30_INTERNAL_7e1908e7_4_k_cu_main6thrust24THRUST_300001_SM_1000_NS12placeholders2_7E - _ZN30_INTERNAL_7e1908e7_4_k_cu_main4cuda3std6ranges3__45__cpo6cbeginE)
_ZN30_INTERNAL_7e1908e7_4_k_cu_main4cuda3std6ranges3__45__cpo6cbeginE:
	.zero		1
	.type		_ZN30_INTERNAL_7e1908e7_4_k_cu_main6thrust24THRUST_300001_SM_1000_NS12placeholders2_7E,@object
	.size		_ZN30_INTERNAL_7e1908e7_4_k_cu_main6thrust24THRUST_300001_SM_1000_NS12placeholders2_7E,(_ZN30_INTERNAL_7e1908e7_4_k_cu_main4cuda3std3__45__cpo7crbeginE - _ZN30_INTERNAL_7e1908e7_4_k_cu_main6thrust24THRUST_300001_SM_1000_NS12placeholders2_7E)
_ZN30_INTERNAL_7e1908e7_4_k_cu_main6thrust24THRUST_300001_SM_1000_NS12placeholders2_7E:
	.zero		1
	.type		_ZN30_INTERNAL_7e1908e7_4_k_cu_main4cuda3std3__45__cpo7crbeginE,@object
	.size		_ZN30_INTERNAL_7e1908e7_4_k_cu_main4cuda3std3__45__cpo7crbeginE,(_ZN30_INTERNAL_7e1908e7_4_k_cu_main4cuda3std6ranges3__45__cpo4nextE - _ZN30_INTERNAL_7e1908e7_4_k_cu_main4cuda3std3__45__cpo7crbeginE)
_ZN30_INTERNAL_7e1908e7_4_k_cu_main4cuda3std3__45__cpo7crbeginE:
	.zero		1
	.type		_ZN30_INTERNAL_7e1908e7_4_k_cu_main4cuda3std6ranges3__45__cpo4nextE,@object
	.size		_ZN30_INTERNAL_7e1908e7_4_k_cu_main4cuda3std6ranges3__45__cpo4nextE,(_ZN30_INTERNAL_7e1908e7_4_k_cu_main4cuda3std6ranges3__45__cpo4swapE - _ZN30_INTERNAL_7e1908e7_4_k_cu_main4cuda3std6ranges3__45__cpo4nextE)
_ZN30_INTERNAL_7e1908e7_4_k_cu_main4cuda3std6ranges3__45__cpo4nextE:
	.zero		1
	.type		_ZN30_INTERNAL_7e1908e7_4_k_cu_main4cuda3std6ranges3__45__cpo4swapE,@object
	.size		_ZN30_INTERNAL_7e1908e7_4_k_cu_main4cuda3std6ranges3__45__cpo4swapE,(_ZN30_INTERNAL_7e1908e7_4_k_cu_main6thrust24THRUST_300001_SM_1000_NS8cuda_cub10par_nosyncE - _ZN30_INTERNAL_7e1908e7_4_k_cu_main4cuda3std6ranges3__45__cpo4swapE)
_ZN30_INTERNAL_7e1908e7_4_k_cu_main4cuda3std6ranges3__45__cpo4swapE:
	.zero		1
	.type		_ZN30_INTERNAL_7e1908e7_4_k_cu_main6thrust24THRUST_300001_SM_1000_NS8cuda_cub10par_nosyncE,@object
	.size		_ZN30_INTERNAL_7e1908e7_4_k_cu_main6thrust24THRUST_300001_SM_1000_NS8cuda_cub10par_nosyncE,(_ZN30_INTERNAL_7e1908e7_4_k_cu_main6thrust24THRUST_300001_SM_1000_NS12placeholders2_9E - _ZN30_INTERNAL_7e1908e7_4_k_cu_main6thrust24THRUST_300001_SM_1000_NS8cuda_cub10par_nosyncE)
_ZN30_INTERNAL_7e1908e7_4_k_cu_main6thrust24THRUST_300001_SM_1000_NS8cuda_cub10par_nosyncE:
	.zero		1
	.type		_ZN30_INTERNAL_7e1908e7_4_k_cu_main6thrust24THRUST_300001_SM_1000_NS12placeholders2_9E,@object
	.size		_ZN30_INTERNAL_7e1908e7_4_k_cu_main6thrust24THRUST_300001_SM_1000_NS12placeholders2_9E,(_ZN30_INTERNAL_7e1908e7_4_k_cu_main4cuda3std3__432_GLOBAL__N__7e1908e7_4_k_cu_main6ignoreE - _ZN30_INTERNAL_7e1908e7_4_k_cu_main6thrust24THRUST_300001_SM_1000_NS12placeholders2_9E)
_ZN30_INTERNAL_7e1908e7_4_k_cu_main6thrust24THRUST_300001_SM_1000_NS12placeholders2_9E:
	.zero		1
	.type		_ZN30_INTERNAL_7e1908e7_4_k_cu_main4cuda3std3__432_GLOBAL__N__7e1908e7_4_k_cu_main6ignoreE,@object
	.size		_ZN30_INTERNAL_7e1908e7_4_k_cu_main4cuda3std3__432_GLOBAL__N__7e1908e7_4_k_cu_main6ignoreE,(_ZN30_INTERNAL_7e1908e7_4_k_cu_main4cuda3std6ranges3__45__cpo4dataE - _ZN30_INTERNAL_7e1908e7_4_k_cu_main4cuda3std3__432_GLOBAL__N__7e1908e7_4_k_cu_main6ignoreE)
_ZN30_INTERNAL_7e1908e7_4_k_cu_main4cuda3std3__432_GLOBAL__N__7e1908e7_4_k_cu_main6ignoreE:
	.zero		1
	.type		_ZN30_INTERNAL_7e1908e7_4_k_cu_main4cuda3std6ranges3__45__cpo4dataE,@object
	.size		_ZN30_INTERNAL_7e1908e7_4_k_cu_main4cuda3std6ranges3__45__cpo4dataE,(_ZN30_INTERNAL_7e1908e7_4_k_cu_main6thrust24THRUST_300001_SM_1000_NS12placeholders2_1E - _ZN30_INTERNAL_7e1908e7_4_k_cu_main4cuda3std6ranges3__45__cpo4dataE)
_ZN30_INTERNAL_7e1908e7_4_k_cu_main4cuda3std6ranges3__45__cpo4dataE:
	.zero		1
	.type		_ZN30_INTERNAL_7e1908e7_4_k_cu_main6thrust24THRUST_300001_SM_1000_NS12placeholders2_1E,@object
	.size		_ZN30_INTERNAL_7e1908e7_4_k_cu_main6thrust24THRUST_300001_SM_1000_NS12placeholders2_1E,(_ZN30_INTERNAL_7e1908e7_4_k_cu_main4cuda3std3__45__cpo5beginE - _ZN30_INTERNAL_7e1908e7_4_k_cu_main6thrust24THRUST_300001_SM_1000_NS12placeholders2_1E)
_ZN30_INTERNAL_7e1908e7_4_k_cu_main6thrust24THRUST_300001_SM_1000_NS12placeholders2_1E:
	.zero		1
	.type		_ZN30_INTERNAL_7e1908e7_4_k_cu_main4cuda3std3__45__cpo5beginE,@object
	.size		_ZN30_INTERNAL_7e1908e7_4_k_cu_main4cuda3std3__45__cpo5beginE,(_ZN30_INTERNAL_7e1908e7_4_k_cu_main4cuda3std6ranges3__45__cpo5beginE - _ZN30_INTERNAL_7e1908e7_4_k_cu_main4cuda3std3__45__cpo5beginE)
_ZN30_INTERNAL_7e1908e7_4_k_cu_main4cuda3std3__45__cpo5beginE:
	.zero		1
	.type		_ZN30_INTERNAL_7e1908e7_4_k_cu_main4cuda3std6ranges3__45__cpo5beginE,@object
	.size		_ZN30_INTERNAL_7e1908e7_4_k_cu_main4cuda3std6ranges3__45__cpo5beginE,(_ZN30_INTERNAL_7e1908e7_4_k_cu_main6thrust24THRUST_300001_SM_1000_NS12placeholders2_5E - _ZN30_INTERNAL_7e1908e7_4_k_cu_main4cuda3std6ranges3__45__cpo5beginE)
_ZN30_INTERNAL_7e1908e7_4_k_cu_main4cuda3std6ranges3__45__cpo5beginE:
	.zero		1
	.type		_ZN30_INTERNAL_7e1908e7_4_k_cu_main6thrust24THRUST_300001_SM_1000_NS12placeholders2_5E,@object
	.size		_ZN30_INTERNAL_7e1908e7_4_k_cu_main6thrust24THRUST_300001_SM_1000_NS12placeholders2_5E,(_ZN30_INTERNAL_7e1908e7_4_k_cu_main4cuda3std3__45__cpo6rbeginE - _ZN30_INTERNAL_7e1908e7_4_k_cu_main6thrust24THRUST_300001_SM_1000_NS12placeholders2_5E)
_ZN30_INTERNAL_7e1908e7_4_k_cu_main6thrust24THRUST_300001_SM_1000_NS12placeholders2_5E:
	.zero		1
	.type		_ZN30_INTERNAL_7e1908e7_4_k_cu_main4cuda3std3__45__cpo6rbeginE,@object
	.size		_ZN30_INTERNAL_7e1908e7_4_k_cu_main4cuda3std3__45__cpo6rbeginE,(_ZN30_INTERNAL_7e1908e7_4_k_cu_main4cuda3std6ranges3__45__cpo7advanceE - _ZN30_INTERNAL_7e1908e7_4_k_cu_main4cuda3std3__45__cpo6rbeginE)
_ZN30_INTERNAL_7e1908e7_4_k_cu_main4cuda3std3__45__cpo6rbeginE:
	.zero		1
	.type		_ZN30_INTERNAL_7e1908e7_4_k_cu_main4cuda3std6ranges3__45__cpo7advanceE,@object
	.size		_ZN30_INTERNAL_7e1908e7_4_k_cu_main4cuda3std6ranges3__45__cpo7advanceE,(_ZN30_INTERNAL_7e1908e7_4_k_cu_main4cuda3std3__47nulloptE - _ZN30_INTERNAL_7e1908e7_4_k_cu_main4cuda3std6ranges3__45__cpo7advanceE)
_ZN30_INTERNAL_7e1908e7_4_k_cu_main4cuda3std6ranges3__45__cpo7advanceE:
	.zero		1
	.type		_ZN30_INTERNAL_7e1908e7_4_k_cu_main4cuda3std3__47nulloptE,@object
	.size		_ZN30_INTERNAL_7e1908e7_4_k_cu_main4cuda3std3__47nulloptE,(_ZN30_INTERNAL_7e1908e7_4_k_cu_main4cuda3std6ranges3__45__cpo8distanceE - _ZN30_INTERNAL_7e1908e7_4_k_cu_main4cuda3std3__47nulloptE)
_ZN30_INTERNAL_7e1908e7_4_k_cu_main4cuda3std3__47nulloptE:
	.zero		1
	.type		_ZN30_INTERNAL_7e1908e7_4_k_cu_main4cuda3std6ranges3__45__cpo8distanceE,@object
	.size		_ZN30_INTERNAL_7e1908e7_4_k_cu_main4cuda3std6ranges3__45__cpo8distanceE,(_ZN30_INTERNAL_7e1908e7_4_k_cu_main6thrust24THRUST_300001_SM_1000_NS12placeholders3_10E - _ZN30_INTERNAL_7e1908e7_4_k_cu_main4cuda3std6ranges3__45__cpo8distanceE)
_ZN30_INTERNAL_7e1908e7_4_k_cu_main4cuda3std6ranges3__45__cpo8distanceE:
	.zero		1
	.type		_ZN30_INTERNAL_7e1908e7_4_k_cu_main6thrust24THRUST_300001_SM_1000_NS12placeholders3_10E,@object
	.size		_ZN30_INTERNAL_7e1908e7_4_k_cu_main6thrust24THRUST_300001_SM_1000_NS12placeholders3_10E,(_ZN30_INTERNAL_7e1908e7_4_k_cu_main4cuda3std3__419piecewise_constructE - _ZN30_INTERNAL_7e1908e7_4_k_cu_main6thrust24THRUST_300001_SM_1000_NS12placeholders3_10E)
_ZN30_INTERNAL_7e1908e7_4_k_cu_main6thrust24THRUST_300001_SM_1000_NS12placeholders3_10E:
	.zero		1
	.type		_ZN30_INTERNAL_7e1908e7_4_k_cu_main4cuda3std3__419piecewise_constructE,@object
	.size		_ZN30_INTERNAL_7e1908e7_4_k_cu_main4cuda3std3__419piecewise_constructE,(_ZN30_INTERNAL_7e1908e7_4_k_cu_main4cuda3std6ranges3__45__cpo5cdataE - _ZN30_INTERNAL_7e1908e7_4_k_cu_main4cuda3std3__419piecewise_constructE)
_ZN30_INTERNAL_7e1908e7_4_k_cu_main4cuda3std3__419piecewise_constructE:
	.zero		1
	.type		_ZN30_INTERNAL_7e1908e7_4_k_cu_main4cuda3std6ranges3__45__cpo5cdataE,@object
	.size		_ZN30_INTERNAL_7e1908e7_4_k_cu_main4cuda3std6ranges3__45__cpo5cdataE,(_ZN30_INTERNAL_7e1908e7_4_k_cu_main6thrust24THRUST_300001_SM_1000_NS12placeholders2_2E - _ZN30_INTERNAL_7e1908e7_4_k_cu_main4cuda3std6ranges3__45__cpo5cdataE)
_ZN30_INTERNAL_7e1908e7_4_k_cu_main4cuda3std6ranges3__45__cpo5cdataE:
	.zero		1
	.type		_ZN30_INTERNAL_7e1908e7_4_k_cu_main6thrust24THRUST_300001_SM_1000_NS12placeholders2_2E,@object
	.size		_ZN30_INTERNAL_7e1908e7_4_k_cu_main6thrust24THRUST_300001_SM_1000_NS12placeholders2_2E,(_ZN30_INTERNAL_7e1908e7_4_k_cu_main4cuda3std3__45__cpo3endE - _ZN30_INTERNAL_7e1908e7_4_k_cu_main6thrust24THRUST_300001_SM_1000_NS12placeholders2_2E)
_ZN30_INTERNAL_7e1908e7_4_k_cu_main6thrust24THRUST_300001_SM_1000_NS12placeholders2_2E:
	.zero		1
	.type		_ZN30_INTERNAL_7e1908e7_4_k_cu_main4cuda3std3__45__cpo3endE,@object
	.size		_ZN30_INTERNAL_7e1908e7_4_k_cu_main4cuda3std3__45__cpo3endE,(_ZN30_INTERNAL_7e1908e7_4_k_cu_main4cuda3std6ranges3__45__cpo3endE - _ZN30_INTERNAL_7e1908e7_4_k_cu_main4cuda3std3__45__cpo3endE)
_ZN30_INTERNAL_7e1908e7_4_k_cu_main4cuda3std3__45__cpo3endE:
	.zero		1
	.type		_ZN30_INTERNAL_7e1908e7_4_k_cu_main4cuda3std6ranges3__45__cpo3endE,@object
	.size		_ZN30_INTERNAL_7e1908e7_4_k_cu_main4cuda3std6ranges3__45__cpo3endE,(_ZN30_INTERNAL_7e1908e7_4_k_cu_main6thrust24THRUST_300001_SM_1000_NS12placeholders2_6E - _ZN30_INTERNAL_7e1908e7_4_k_cu_main4cuda3std6ranges3__45__cpo3endE)
_ZN30_INTERNAL_7e1908e7_4_k_cu_main4cuda3std6ranges3__45__cpo3endE:
	.zero		1
	.type		_ZN30_INTERNAL_7e1908e7_4_k_cu_main6thrust24THRUST_300001_SM_1000_NS12placeholders2_6E,@object
	.size		_ZN30_INTERNAL_7e1908e7_4_k_cu_main6thrust24THRUST_300001_SM_1000_NS12placeholders2_6E,(_ZN30_INTERNAL_7e1908e7_4_k_cu_main4cuda3std3__45__cpo4rendE - _ZN30_INTERNAL_7e1908e7_4_k_cu_main6thrust24THRUST_300001_SM_1000_NS12placeholders2_6E)
_ZN30_INTERNAL_7e1908e7_4_k_cu_main6thrust24THRUST_300001_SM_1000_NS12placeholders2_6E:
	.zero		1
	.type		_ZN30_INTERNAL_7e1908e7_4_k_cu_main4cuda3std3__45__cpo4rendE,@object
	.size		_ZN30_INTERNAL_7e1908e7_4_k_cu_main4cuda3std3__45__cpo4rendE,(_ZN30_INTERNAL_7e1908e7_4_k_cu_main4cuda3std6ranges3__45__cpo9iter_swapE - _ZN30_INTERNAL_7e1908e7_4_k_cu_main4cuda3std3__45__cpo4rendE)
_ZN30_INTERNAL_7e1908e7_4_k_cu_main4cuda3std3__45__cpo4rendE:
	.zero		1
	.type		_ZN30_INTERNAL_7e1908e7_4_k_cu_main4cuda3std6ranges3__45__cpo9iter_swapE,@object
	.size		_ZN30_INTERNAL_7e1908e7_4_k_cu_main4cuda3std6ranges3__45__cpo9iter_swapE,(_ZN30_INTERNAL_7e1908e7_4_k_cu_main4cuda3std3__48unexpectE - _ZN30_INTERNAL_7e1908e7_4_k_cu_main4cuda3std6ranges3__45__cpo9iter_swapE)
_ZN30_INTERNAL_7e1908e7_4_k_cu_main4cuda3std6ranges3__45__cpo9iter_swapE:
	.zero		1
	.type		_ZN30_INTERNAL_7e1908e7_4_k_cu_main4cuda3std3__48unexpectE,@object
	.size		_ZN30_INTERNAL_7e1908e7_4_k_cu_main4cuda3std3__48unexpectE,(_ZN30_INTERNAL_7e1908e7_4_k_cu_main6thrust24THRUST_300001_SM_1000_NS8cuda_cub3parE - _ZN30_INTERNAL_7e1908e7_4_k_cu_main4cuda3std3__48unexpectE)
_ZN30_INTERNAL_7e1908e7_4_k_cu_main4cuda3std3__48unexpectE:
	.zero		1
	.type		_ZN30_INTERNAL_7e1908e7_4_k_cu_main6thrust24THRUST_300001_SM_1000_NS8cuda_cub3parE,@object
	.size		_ZN30_INTERNAL_7e1908e7_4_k_cu_main6thrust24THRUST_300001_SM_1000_NS8cuda_cub3parE,(_ZN30_INTERNAL_7e1908e7_4_k_cu_main6thrust24THRUST_300001_SM_1000_NS12placeholders2_4E - _ZN30_INTERNAL_7e1908e7_4_k_cu_main6thrust24THRUST_300001_SM_1000_NS8cuda_cub3parE)
_ZN30_INTERNAL_7e1908e7_4_k_cu_main6thrust24THRUST_300001_SM_1000_NS8cuda_cub3parE:
	.zero		1
	.type		_ZN30_INTERNAL_7e1908e7_4_k_cu_main6thrust24THRUST_300001_SM_1000_NS12placeholders2_4E,@object
	.size		_ZN30_INTERNAL_7e1908e7_4_k_cu_main6thrust24THRUST_300001_SM_1000_NS12placeholders2_4E,(_ZN30_INTERNAL_7e1908e7_4_k_cu_main4cuda3std3__45__cpo4cendE - _ZN30_INTERNAL_7e1908e7_4_k_cu_main6thrust24THRUST_300001_SM_1000_NS12placeholders2_4E)
_ZN30_INTERNAL_7e1908e7_4_k_cu_main6thrust24THRUST_300001_SM_1000_NS12placeholders2_4E:
	.zero		1
	.type		_ZN30_INTERNAL_7e1908e7_4_k_cu_main4cuda3std3__45__cpo4cendE,@object
	.size		_ZN30_INTERNAL_7e1908e7_4_k_cu_main4cuda3std3__45__cpo4cendE,(_ZN30_INTERNAL_7e1908e7_4_k_cu_main4cuda3std6ranges3__45__cpo4cendE - _ZN30_INTERNAL_7e1908e7_4_k_cu_main4cuda3std3__45__cpo4cendE)
_ZN30_INTERNAL_7e1908e7_4_k_cu_main4cuda3std3__45__cpo4cendE:
	.zero		1
	.type		_ZN30_INTERNAL_7e1908e7_4_k_cu_main4cuda3std6ranges3__45__cpo4cendE,@object
	.size		_ZN30_INTERNAL_7e1908e7_4_k_cu_main4cuda3std6ranges3__45__cpo4cendE,(_ZN30_INTERNAL_7e1908e7_4_k_cu_main4cuda3std3__420unreachable_sentinelE - _ZN30_INTERNAL_7e1908e7_4_k_cu_main4cuda3std6ranges3__45__cpo4cendE)
_ZN30_INTERNAL_7e1908e7_4_k_cu_main4cuda3std6ranges3__45__cpo4cendE:
	.zero		1
	.type		_ZN30_INTERNAL_7e1908e7_4_k_cu_main4cuda3std3__420unreachable_sentinelE,@object
	.size		_ZN30_INTERNAL_7e1908e7_4_k_cu_main4cuda3std3__420unreachable_sentinelE,(_ZN30_INTERNAL_7e1908e7_4_k_cu_main4cuda3std6ranges3__45__cpo5ssizeE - _ZN30_INTERNAL_7e1908e7_4_k_cu_main4cuda3std3__420unreachable_sentinelE)
_ZN30_INTERNAL_7e1908e7_4_k_cu_main4cuda3std3__420unreachable_sentinelE:
	.zero		1
	.type		_ZN30_INTERNAL_7e1908e7_4_k_cu_main4cuda3std6ranges3__45__cpo5ssizeE,@object
	.size		_ZN30_INTERNAL_7e1908e7_4_k_cu_main4cuda3std6ranges3__45__cpo5ssizeE,(_ZN30_INTERNAL_7e1908e7_4_k_cu_main6thrust24THRUST_300001_SM_1000_NS12placeholders2_8E - _ZN30_INTERNAL_7e1908e7_4_k_cu_main4cuda3std6ranges3__45__cpo5ssizeE)
_ZN30_INTERNAL_7e1908e7_4_k_cu_main4cuda3std6ranges3__45__cpo5ssizeE:
	.zero		1
	.type		_ZN30_INTERNAL_7e1908e7_4_k_cu_main6thrust24THRUST_300001_SM_1000_NS12placeholders2_8E,@object
	.size		_ZN30_INTERNAL_7e1908e7_4_k_cu_main6thrust24THRUST_300001_SM_1000_NS12placeholders2_8E,(_ZN30_INTERNAL_7e1908e7_4_k_cu_main4cuda3std3__45__cpo5crendE - _ZN30_INTERNAL_7e1908e7_4_k_cu_main6thrust24THRUST_300001_SM_1000_NS12placeholders2_8E)
_ZN30_INTERNAL_7e1908e7_4_k_cu_main6thrust24THRUST_300001_SM_1000_NS12placeholders2_8E:
	.zero		1
	.type		_ZN30_INTERNAL_7e1908e7_4_k_cu_main4cuda3std3__45__cpo5crendE,@object
	.size		_ZN30_INTERNAL_7e1908e7_4_k_cu_main4cuda3std3__45__cpo5crendE,(_ZN30_INTERNAL_7e1908e7_4_k_cu_main4cuda3std6ranges3__45__cpo4prevE - _ZN30_INTERNAL_7e1908e7_4_k_cu_main4cuda3std3__45__cpo5crendE)
_ZN30_INTERNAL_7e1908e7_4_k_cu_main4cuda3std3__45__cpo5crendE:
	.zero		1
	.type		_ZN30_INTERNAL_7e1908e7_4_k_cu_main4cuda3std6ranges3__45__cpo4prevE,@object
	.size		_ZN30_INTERNAL_7e1908e7_4_k_cu_main4cuda3std6ranges3__45__cpo4prevE,(_ZN30_INTERNAL_7e1908e7_4_k_cu_main4cuda3std6ranges3__45__cpo9iter_moveE - _ZN30_INTERNAL_7e1908e7_4_k_cu_main4cuda3std6ranges3__45__cpo4prevE)
_ZN30_INTERNAL_7e1908e7_4_k_cu_main4cuda3std6ranges3__45__cpo4prevE:
	.zero		1
	.type		_ZN30_INTERNAL_7e1908e7_4_k_cu_main4cuda3std6ranges3__45__cpo9iter_moveE,@object
	.size		_ZN30_INTERNAL_7e1908e7_4_k_cu_main4cuda3std6ranges3__45__cpo9iter_moveE,(_ZN30_INTERNAL_7e1908e7_4_k_cu_main6thrust24THRUST_300001_SM_1000_NS6system6detail10sequential3seqE - _ZN30_INTERNAL_7e1908e7_4_k_cu_main4cuda3std6ranges3__45__cpo9iter_moveE)
_ZN30_INTERNAL_7e1908e7_4_k_cu_main4cuda3std6ranges3__45__cpo9iter_moveE:
	.zero		1
	.type		_ZN30_INTERNAL_7e1908e7_4_k_cu_main6thrust24THRUST_300001_SM_1000_NS6system6detail10sequential3seqE,@object
	.size		_ZN30_INTERNAL_7e1908e7_4_k_cu_main6thrust24THRUST_300001_SM_1000_NS6system6detail10sequential3seqE,(.L_31 - _ZN30_INTERNAL_7e1908e7_4_k_cu_main6thrust24THRUST_300001_SM_1000_NS6system6detail10sequential3seqE)
_ZN30_INTERNAL_7e1908e7_4_k_cu_main6thrust24THRUST_300001_SM_1000_NS6system6detail10sequential3seqE:
	.zero		1
.L_31:


//--------------------- .nv.constant0._ZN3cub18CUB_300001_SM_10006detail9transform16transform_kernelINS2_10policy_hubILb1EN4cuda3std3__45tupleIJN6thrust24THRUST_300001_SM_1000_NS6detail15normal_iteratorINSA_10device_ptrIiEEEEEEEE10policy1000El3AddSF_JPiEEEvT0_iT1_T2_DpNS2_10kernel_argIT3_EE --------------------------
	.section	.nv.constant0._ZN3cub18CUB_300001_SM_10006detail9transform16transform_kernelINS2_10policy_hubILb1EN4cuda3std3__45tupleIJN6thrust24THRUST_300001_SM_1000_NS6detail15normal_iteratorINSA_10device_ptrIiEEEEEEEE10policy1000El3AddSF_JPiEEEvT0_iT1_T2_DpNS2_10kernel_argIT3_EE,"a",@progbits
	.sectionflags	@""
	.align	4
.nv.constant0._ZN3cub18CUB_300001_SM_10006detail9transform16transform_kernelINS2_10policy_hubILb1EN4cuda3std3__45tupleIJN6thrust24THRUST_300001_SM_1000_NS6detail15normal_iteratorINSA_10device_ptrIiEEEEEEEE10policy1000El3AddSF_JPiEEEvT0_iT1_T2_DpNS2_10kernel_argIT3_EE:
	.zero		936


//--------------------- .nv.constant0._ZN3cub18CUB_300001_SM_10006detail9transform16transform_kernelINS2_10policy_hubILb1EN4cuda3std3__45tupleIJN6thrust24THRUST_300001_SM_1000_NS6detail15normal_iteratorINSA_10device_ptrIiEEEEEEEE10policy1000Ei3AddSF_JPiEEEvT0_iT1_T2_DpNS2_10kernel_argIT3_EE --------------------------
	.section	.nv.constant0._ZN3cub18CUB_300001_SM_10006detail9transform16transform_kernelINS2_10policy_hubILb1EN4cuda3std3__45tupleIJN6thrust24THRUST_300001_SM_1000_NS6detail15normal_iteratorINSA_10device_ptrIiEEEEEEEE10policy1000Ei3AddSF_JPiEEEvT0_iT1_T2_DpNS2_10kernel_argIT3_EE,"a",@progbits
	.sectionflags	@""
	.align	4
.nv.constant0._ZN3cub18CUB_300001_SM_10006detail9transform16transform_kernelINS2_10policy_hubILb1EN4cuda3std3__45tupleIJN6thrust24THRUST_300001_SM_1000_NS6detail15normal_iteratorINSA_10device_ptrIiEEEEEEEE10policy1000Ei3AddSF_JPiEEEvT0_iT1_T2_DpNS2_10kernel_argIT3_EE:
	.zero		936


//--------------------- .nv.constant0._ZN3cub18CUB_300001_SM_10006detail8for_each13static_kernelINS2_12policy_hub_t12policy_500_tEmN6thrust24THRUST_300001_SM_1000_NS8cuda_cub20__uninitialized_fill7functorINS7_10device_ptrIiEEiEEEEvT0_T1_ --------------------------
	.section	.nv.constant0._ZN3cub18CUB_300001_SM_10006detail8for_each13static_kernelINS2_12policy_hub_t12policy_500_tEmN6thrust24THRUST_300001_SM_1000_NS8cuda_cub20__uninitialized_fill7functorINS7_10device_ptrIiEEiEEEEvT0_T1_,"a",@progbits
	.sectionflags	@""
	.align	4
.nv.constant0._ZN3cub18CUB_300001_SM_10006detail8for_each13static_kernelINS2_12policy_hub_t12policy_500_tEmN6thrust24THRUST_300001_SM_1000_NS8cuda_cub20__uninitialized_fill7functorINS7_10device_ptrIiEEiEEEEvT0_T1_:
	.zero		920


//--------------------- .nv.constant0._ZN3cub18CUB_300001_SM_10006detail11EmptyKernelIvEEvv --------------------------
	.section	.nv.constant0._ZN3cub18CUB_300001_SM_10006detail11EmptyKernelIvEEvv,"a",@progbits
	.sectionflags	@""
	.align	4
.nv.constant0._ZN3cub18CUB_300001_SM_10006detail11EmptyKernelIvEEvv:
	.zero		896


//--------------------- SYMBOLS --------------------------

	.type		.nv.reservedSmem.offset0,@object
	.size		.nv.reservedSmem.offset0,0x4
